# CuTe-DSL kernel — source=cudnn_frontend_dsl family=gemm_amax
# config = {"ab_dtype": "Float8E4M3FN", "sf_vec": 32, "mma_mn": [128, 128], "cluster_mn": [1, 1]}


// ===== COMPILED SASS (sm_100a) =====

	.target	sm_100a

	.elftype	@"ET_EXEC"


//--------------------- .note.nv.tkinfo           --------------------------
	.section	.note.nv.tkinfo,"",@"SHT_NOTE"
	.sectionflags	@"SHF_NOTE_NV_TKINFO"
	.tkinfo
        /*0018*/ 	.word	0x00000081
        /*0030*/ 	.string	""
        /*0030*/ 	.string	"ptxas"
        /*0030*/ 	.string	"Cuda compilation tools, release 12.9, V12.9.83"
        /*0030*/ 	.string	"Build system must define TOOLS_VERSION_EXTENDED"
        /*0030*/ 	.string	"-O 3 -arch sm_100a "



//--------------------- .note.nv.cuver            --------------------------
	.section	.note.nv.cuver,"",@"SHT_NOTE"
	.sectionflags	@"SHF_NOTE_NV_CUVER"
        /*0018*/ 	.short	0x0001
        /*001a*/ 	.short	0x0064
        /*001c*/ 	.short	0x0001
        /*001e*/ 	.short	0x0000
        /*0020*/ 	.short	0x0001
        /*0022*/ 	.short	0x0000


//--------------------- .nv.info                  --------------------------
	.section	.nv.info,"",@"SHT_CUDA_INFO"
	.align	4


	//----- nvinfo : EIATTR_REGCOUNT
	.align		4
        /*0000*/ 	.byte	0x04, 0x2f
        /*0002*/ 	.short	(.L_4 - .L_3)
	.align		4
.L_3:
        /*0004*/ 	.word	index@(kernel_cutlass_kernel_cudnngemm_amaxdense_blockscaled_gemm_persistent_amaxSm100BlockScaledPersistentDenseGemmKernel_object_at__TiledMMA_ThrLayoutVMNK11110000_PermutationMNK____MMAAtom_Thr_0)
        /*0008*/ 	.word	0x00000047


	//----- nvinfo : EIATTR_FRAME_SIZE
	.align		4
.L_4:
        /*000c*/ 	.byte	0x04, 0x11
        /*000e*/ 	.short	(.L_6 - .L_5)
	.align		4
.L_5:
        /*0010*/ 	.word	index@($__internal_2_$__cuda_sm10x_tcgen05_guardrail_trap_unallocated_columns_being_dealloced)
        /*0014*/ 	.word	0x00000000


	//----- nvinfo : EIATTR_FRAME_SIZE
	.align		4
.L_6:
        /*0018*/ 	.byte	0x04, 0x11
        /*001a*/ 	.short	(.L_8 - .L_7)
	.align		4
.L_7:
        /*001c*/ 	.word	index@($__internal_1_$__cuda_sm10x_tcgen05_guardrail_trap_phase_invalid_during_alloc)
        /*0020*/ 	.word	0x00000000


	//----- nvinfo : EIATTR_FRAME_SIZE
	.align		4
.L_8:
        /*0024*/ 	.byte	0x04, 0x11
        /*0026*/ 	.short	(.L_10 - .L_9)
	.align		4
.L_9:
        /*0028*/ 	.word	index@($__internal_0_$__cuda_sm10x_tcgen05_guardrail_trap_col_being_dealloced_not_returned_by_alloc)
        /*002c*/ 	.word	0x00000000


	//----- nvinfo : EIATTR_FRAME_SIZE
	.align		4
.L_10:
        /*0030*/ 	.byte	0x04, 0x11
        /*0032*/ 	.short	(.L_12 - .L_11)
	.align		4
.L_11:
        /*0034*/ 	.word	index@(kernel_cutlass_kernel_cudnngemm_amaxdense_blockscaled_gemm_persistent_amaxSm100BlockScaledPersistentDenseGemmKernel_object_at__TiledMMA_ThrLayoutVMNK11110000_PermutationMNK____MMAAtom_Thr_0)
        /*0038*/ 	.word	0x00000000


	//----- nvinfo : EIATTR_MIN_STACK_SIZE
	.align		4
.L_12:
        /*003c*/ 	.byte	0x04, 0x12
        /*003e*/ 	.short	(.L_14 - .L_13)
	.align		4
.L_13:
        /*0040*/ 	.word	index@(kernel_cutlass_kernel_cudnngemm_amaxdense_blockscaled_gemm_persistent_amaxSm100BlockScaledPersistentDenseGemmKernel_object_at__TiledMMA_ThrLayoutVMNK11110000_PermutationMNK____MMAAtom_Thr_0)
        /*0044*/ 	.word	0x00000000
.L_14:


//--------------------- .nv.info.kernel_cutlass_kernel_cudnngemm_amaxdense_blockscaled_gemm_persistent_amaxSm100BlockScaledPersistentDenseGemmKernel_object_at__TiledMMA_ThrLayoutVMNK11110000_PermutationMNK____MMAAtom_Thr_0 --------------------------
	.section	.nv.info.kernel_cutlass_kernel_cudnngemm_amaxdense_blockscaled_gemm_persistent_amaxSm100BlockScaledPersistentDenseGemmKernel_object_at__TiledMMA_ThrLayoutVMNK11110000_PermutationMNK____MMAAtom_Thr_0,"",@"SHT_CUDA_INFO"
	.sectionflags	@""
	.align	4


	//----- nvinfo : EIATTR_CUDA_API_VERSION
	.align		4
        /*0000*/ 	.byte	0x04, 0x37
        /*0002*/ 	.short	(.L_16 - .L_15)
.L_15:
        /*0004*/ 	.word	0x00000081


	//----- nvinfo : EIATTR_KPARAM_INFO
	.align		4
.L_16:
        /*0008*/ 	.byte	0x04, 0x17
        /*000a*/ 	.short	(.L_18 - .L_17)
.L_17:
        /*000c*/ 	.word	0x00000000
        /*0010*/ 	.short	0x000a
        /*0012*/ 	.short	0x02e0
        /*0014*/ 	.byte	0x00, 0xf0, 0x31, 0x00


	//----- nvinfo : EIATTR_KPARAM_INFO
	.align		4
.L_18:
        /*0018*/ 	.byte	0x04, 0x17
        /*001a*/ 	.short	(.L_20 - .L_19)
.L_19:
        /*001c*/ 	.word	0x00000000
        /*0020*/ 	.short	0x0009
        /*0022*/ 	.short	0x02d4
        /*0024*/ 	.byte	0x00, 0xf0, 0x31, 0x00


	//----- nvinfo : EIATTR_KPARAM_INFO
	.align		4
.L_20:
        /*0028*/ 	.byte	0x04, 0x17
        /*002a*/ 	.short	(.L_22 - .L_21)
.L_21:
        /*002c*/ 	.word	0x00000000
        /*0030*/ 	.short	0x0008
        /*0032*/ 	.short	0x02c8
        /*0034*/ 	.byte	0x00, 0xf0, 0x31, 0x00


	//----- nvinfo : EIATTR_KPARAM_INFO
	.align		4
.L_22:
        /*0038*/ 	.byte	0x04, 0x17
        /*003a*/ 	.short	(.L_24 - .L_23)
.L_23:
        /*003c*/ 	.word	0x00000000
        /*0040*/ 	.short	0x0007
        /*0042*/ 	.short	0x02c0
        /*0044*/ 	.byte	0x00, 0xf0, 0x21, 0x00


	//----- nvinfo : EIATTR_KPARAM_INFO
	.align		4
.L_24:
        /*0048*/ 	.byte	0x04, 0x17
        /*004a*/ 	.short	(.L_26 - .L_25)
.L_25:
        /*004c*/ 	.word	0x00000000
        /*0050*/ 	.short	0x0006
        /*0052*/ 	.short	0x0240
        /*0054*/ 	.byte	0x00, 0xf0, 0x01, 0x02


	//----- nvinfo : EIATTR_KPARAM_INFO
	.align		4
.L_26:
        /*0058*/ 	.byte	0x04, 0x17
        /*005a*/ 	.short	(.L_28 - .L_27)
.L_27:
        /*005c*/ 	.word	0x00000000
        /*0060*/ 	.short	0x0005
        /*0062*/ 	.short	0x01c0
        /*0064*/ 	.byte	0x00, 0xf0, 0x01, 0x02


	//----- nvinfo : EIATTR_KPARAM_INFO
	.align		4
.L_28:
        /*0068*/ 	.byte	0x04, 0x17
        /*006a*/ 	.short	(.L_30 - .L_29)
.L_29:
        /*006c*/ 	.word	0x00000000
        /*0070*/ 	.short	0x0004
        /*0072*/ 	.short	0x0140
        /*0074*/ 	.byte	0x00, 0xf0, 0x01, 0x02


	//----- nvinfo : EIATTR_KPARAM_INFO
	.align		4
.L_30:
        /*0078*/ 	.byte	0x04, 0x17
        /*007a*/ 	.short	(.L_32 - .L_31)
.L_31:
        /*007c*/ 	.word	0x00000000
        /*0080*/ 	.short	0x0003
        /*0082*/ 	.short	0x00c0
        /*0084*/ 	.byte	0x00, 0xf0, 0x01, 0x02


	//----- nvinfo : EIATTR_KPARAM_INFO
	.align		4
.L_32:
        /*0088*/ 	.byte	0x04, 0x17
        /*008a*/ 	.short	(.L_34 - .L_33)
.L_33:
        /*008c*/ 	.word	0x00000000
        /*0090*/ 	.short	0x0002
        /*0092*/ 	.short	0x0040
        /*0094*/ 	.byte	0x00, 0xf0, 0x01, 0x02


	//----- nvinfo : EIATTR_KPARAM_INFO
	.align		4
.L_34:
        /*0098*/ 	.byte	0x04, 0x17
        /*009a*/ 	.short	(.L_36 - .L_35)
.L_35:
        /*009c*/ 	.word	0x00000000
        /*00a0*/ 	.short	0x0001
        /*00a2*/ 	.short	0x000c
        /*00a4*/ 	.byte	0x00, 0xf0, 0x31, 0x00


	//----- nvinfo : EIATTR_KPARAM_INFO
	.align		4
.L_36:
        /*00a8*/ 	.byte	0x04, 0x17
        /*00aa*/ 	.short	(.L_38 - .L_37)
.L_37:
        /*00ac*/ 	.word	0x00000000
        /*00b0*/ 	.short	0x0000
        /*00b2*/ 	.short	0x0000
        /*00b4*/ 	.byte	0x00, 0xf0, 0x31, 0x00


	//----- nvinfo : EIATTR_AT_ENTRY_FRAGMENTS
	.align		4
.L_38:
        /*00b8*/ 	.byte	0x04, 0x4f
        /*00ba*/ 	.short	(.L_40 - .L_39)


	//   ....[0]....
.L_39:
        /*00bc*/ 	.word	0x00000004


	//----- nvinfo : EIATTR_RESERVED_SMEM_USED
	.align		4
.L_40:
        /*00c0*/ 	.byte	0x01, 0x41
	.zero		2


	//----- nvinfo : EIATTR_SPARSE_MMA_MASK
	.align		4
        /*00c4*/ 	.byte	0x03, 0x50
        /*00c6*/ 	.short	0x0000


	//----- nvinfo : EIATTR_TCGEN05_1CTA_USED
	.align		4
        /*00c8*/ 	.byte	0x01, 0x51
	.zero		2


	//----- nvinfo : EIATTR_MAXREG_COUNT
	.align		4
        /*00cc*/ 	.byte	0x03, 0x1b
        /*00ce*/ 	.short	0x00ff


	//----- nvinfo : EIATTR_NUM_BARRIERS
	.align		4
        /*00d0*/ 	.byte	0x02, 0x4c
        /*00d2*/ 	.byte	0x04
	.zero		1


	//----- nvinfo : EIATTR_INT_WARP_WIDE_INSTR_OFFSETS
	.align		4
        /*00d4*/ 	.byte	0x04, 0x31
        /*00d6*/ 	.short	(.L_42 - .L_41)


	//   ....[0]....
.L_41:
        /*00d8*/ 	.word	0x00003a70


	//   ....[1]....
        /*00dc*/ 	.word	0x00003ab0


	//----- nvinfo : EIATTR_COOP_GROUP_MASK_REGIDS
	.align		4
.L_42:
        /*00e0*/ 	.byte	0x04, 0x29
        /*00e2*/ 	.short	(.L_44 - .L_43)


	//   ....[0]....
.L_43:
        /*00e4*/ 	.word	0xffffffff


	//   ....[1]....
        /*00e8*/ 	.word	0xffffffff


	//   ....[2]....
        /*00ec*/ 	.word	0xffffffff


	//   ....[3]....
        /*00f0*/ 	.word	0xffffffff


	//   ....[4]....
        /*00f4*/ 	.word	0xffffffff


	//----- nvinfo : EIATTR_COOP_GROUP_INSTR_OFFSETS
	.align		4
.L_44:
        /*00f8*/ 	.byte	0x04, 0x28
        /*00fa*/ 	.short	(.L_46 - .L_45)


	//   ....[0]....
.L_45:
        /*00fc*/ 	.word	0x00001a00


	//   ....[1]....
        /*0100*/ 	.word	0x00001cc0


	//   ....[2]....
        /*0104*/ 	.word	0x000035d0


	//   ....[3]....
        /*0108*/ 	.word	0x00003990


	//   ....[4]....
        /*010c*/ 	.word	0x00003b60


	//----- nvinfo : EIATTR_VRC_CTA_INIT_COUNT
	.align		4
.L_46:
        /*0110*/ 	.byte	0x02, 0x4a
        /*0112*/ 	.byte	0x80
	.zero		1


	//----- nvinfo : EIATTR_MBARRIER_INSTR_OFFSETS
	.align		4
        /*0114*/ 	.byte	0x04, 0x39
        /*0116*/ 	.short	(.L_48 - .L_47)


	//   ....[0]....
.L_47:
        /*0118*/ 	.word	0x00000290
        /*011c*/ 	.word	0x000000ff
        /*0120*/ 	.word	0x00000000
        /*0124*/ 	.short	0x0100
        /*0126*/ 	.byte	0x05
	.zero		1


	//   ....[1]....
        /*0128*/ 	.word	0x000002a0
        /*012c*/ 	.word	0x000000ff
        /*0130*/ 	.word	0x00000008
        /*0134*/ 	.short	0x0100
        /*0136*/ 	.byte	0x05
	.zero		1


	//   ....[2]....
        /*0138*/ 	.word	0x000002b0
        /*013c*/ 	.word	0x000000ff
        /*0140*/ 	.word	0x00000010
        /*0144*/ 	.short	0x0100
        /*0146*/ 	.byte	0x05
	.zero		1


	//   ....[3]....
        /*0148*/ 	.word	0x000002c0
        /*014c*/ 	.word	0x000000ff
        /*0150*/ 	.word	0x00000018
        /*0154*/ 	.short	0x0100
        /*0156*/ 	.byte	0x05
	.zero		1


	//   ....[4]....
        /*0158*/ 	.word	0x000002d0
        /*015c*/ 	.word	0x000000ff
        /*0160*/ 	.word	0x00000020
        /*0164*/ 	.short	0x0100
        /*0166*/ 	.byte	0x05
	.zero		1


	//   ....[5]....
        /*0168*/ 	.word	0x000002e0
        /*016c*/ 	.word	0x000000ff
        /*0170*/ 	.word	0x00000028
        /*0174*/ 	.short	0x0100
        /*0176*/ 	.byte	0x05
	.zero		1


	//   ....[6]....
        /*0178*/ 	.word	0x000002f0
        /*017c*/ 	.word	0x000000ff
        /*0180*/ 	.word	0x00000030
        /*0184*/ 	.short	0x0100
        /*0186*/ 	.byte	0x05
	.zero		1


	//   ....[7]....
        /*0188*/ 	.word	0x00000300
        /*018c*/ 	.word	0x000000ff
        /*0190*/ 	.word	0x00000038
        /*0194*/ 	.short	0x0100
        /*0196*/ 	.byte	0x05
	.zero		1


	//   ....[8]....
        /*0198*/ 	.word	0x00000310
        /*019c*/ 	.word	0x000000ff
        /*01a0*/ 	.word	0x00000040
        /*01a4*/ 	.short	0x0100
        /*01a6*/ 	.byte	0x05
	.zero		1


	//   ....[9]....
        /*01a8*/ 	.word	0x00000320
        /*01ac*/ 	.word	0x000000ff
        /*01b0*/ 	.word	0x00000048
        /*01b4*/ 	.short	0x0100
        /*01b6*/ 	.byte	0x05
	.zero		1


	//   ....[10]....
        /*01b8*/ 	.word	0x00000330
        /*01bc*/ 	.word	0x000000ff
        /*01c0*/ 	.word	0x00000050
        /*01c4*/ 	.short	0x0100
        /*01c6*/ 	.byte	0x05
	.zero		1


	//   ....[11]....
        /*01c8*/ 	.word	0x00000340
        /*01cc*/ 	.word	0x000000ff
        /*01d0*/ 	.word	0x00000058
        /*01d4*/ 	.short	0x0100
        /*01d6*/ 	.byte	0x05
	.zero		1


	//   ....[12]....
        /*01d8*/ 	.word	0x00000480
        /*01dc*/ 	.word	0x000000ff
        /*01e0*/ 	.word	0x00000060
        /*01e4*/ 	.short	0x0100
        /*01e6*/ 	.byte	0x06
	.zero		1


	//   ....[13]....
        /*01e8*/ 	.word	0x00000490
        /*01ec*/ 	.word	0x000000ff
        /*01f0*/ 	.word	0x00000068
        /*01f4*/ 	.short	0x0100
        /*01f6*/ 	.byte	0x06
	.zero		1


	//   ....[14]....
        /*01f8*/ 	.word	0x000004a0
        /*01fc*/ 	.word	0x000000ff
        /*0200*/ 	.word	0x00000070
        /*0204*/ 	.short	0x0100
        /*0206*/ 	.byte	0x06
	.zero		1


	//   ....[15]....
        /*0208*/ 	.word	0x000004b0
        /*020c*/ 	.word	0x000000ff
        /*0210*/ 	.word	0x00000078
        /*0214*/ 	.short	0x0100
        /*0216*/ 	.byte	0x06
	.zero		1


	//   ....[16]....
        /*0218*/ 	.word	0x00000850
        /*021c*/ 	.word	0x000000ff
        /*0220*/ 	.word	0x00000030
        /*0224*/ 	.short	0x010a
        /*0226*/ 	.byte	0x05
	.zero		1


	//   ....[17]....
        /*0228*/ 	.word	0x00000a20
        /*022c*/ 	.word	0x000000ff
        /*0230*/ 	.word	0x00000030
        /*0234*/ 	.short	0x010a
        /*0236*/ 	.byte	0x19
	.zero		1


	//   ....[18]....
        /*0238*/ 	.word	0x00000b70
        /*023c*/ 	.word	0x000000ff
        /*0240*/ 	.word	0x00000030
        /*0244*/ 	.short	0x010a
        /*0246*/ 	.byte	0x1e
	.zero		1


	//   ....[19]....
        /*0248*/ 	.word	0x00000f00
        /*024c*/ 	.word	0x000000ff
        /*0250*/ 	.word	0x00000030
        /*0254*/ 	.short	0x010a
        /*0256*/ 	.byte	0x04
	.zero		1


	//   ....[20]....
        /*0258*/ 	.word	0x00001460
        /*025c*/ 	.word	0x000000ff
        /*0260*/ 	.word	0x00000000
        /*0264*/ 	.short	0x010a
        /*0266*/ 	.byte	0x12
	.zero		1


	//   ....[21]....
        /*0268*/ 	.word	0x00001480
        /*026c*/ 	.word	0x000000ff
        /*0270*/ 	.word	0x00000070
        /*0274*/ 	.short	0x010a
        /*0276*/ 	.byte	0x11
	.zero		1


	//   ....[22]....
        /*0278*/ 	.word	0x000016a0
        /*027c*/ 	.word	0x000000ff
        /*0280*/ 	.word	0x00000000
        /*0284*/ 	.short	0x010a
        /*0286*/ 	.byte	0x10
	.zero		1


	//   ....[23]....
        /*0288*/ 	.word	0x000017e0
        /*028c*/ 	.word	0x000000ff
        /*0290*/ 	.word	0x00000000
        /*0294*/ 	.short	0x010a
        /*0296*/ 	.byte	0x1a
	.zero		1


	//   ....[24]....
        /*0298*/ 	.word	0x000019a0
        /*029c*/ 	.word	0x00000002
        /*02a0*/ 	.word	0x00000070
        /*02a4*/ 	.short	0x010a
        /*02a6*/ 	.byte	0xff
	.zero		1


	//   ....[25]....
        /*02a8*/ 	.word	0x00002300
        /*02ac*/ 	.word	0x00000002
        /*02b0*/ 	.word	0x00000060
        /*02b4*/ 	.short	0x010a
        /*02b6*/ 	.byte	0xff
	.zero		1


	//   ....[26]....
        /*02b8*/ 	.word	0x00003810
        /*02bc*/ 	.word	0x00000002
        /*02c0*/ 	.word	0x00000070
        /*02c4*/ 	.short	0x0101
        /*02c6*/ 	.byte	0xff
	.zero		1


	//   ....[27]....
        /*02c8*/ 	.word	0x00003bc0
        /*02cc*/ 	.word	0x00000002
        /*02d0*/ 	.word	0x00000030
        /*02d4*/ 	.short	0x010a
        /*02d6*/ 	.byte	0xff
	.zero		1


	//   ....[28]....
        /*02d8*/ 	.word	0x00003c40
        /*02dc*/ 	.word	0x00000002
        /*02e0*/ 	.word	0x00000030
        /*02e4*/ 	.short	0x010a
        /*02e6*/ 	.byte	0xff
	.zero		1


	//   ....[29]....
        /*02e8*/ 	.word	0x00003cc0
        /*02ec*/ 	.word	0x00000002
        /*02f0*/ 	.word	0x00000070
        /*02f4*/ 	.short	0x010a
        /*02f6*/ 	.byte	0xff
	.zero		1


	//   ....[30]....
        /*02f8*/ 	.word	0x00003d40
        /*02fc*/ 	.word	0x00000002
        /*0300*/ 	.word	0x00000000
        /*0304*/ 	.short	0x010a
        /*0306*/ 	.byte	0xff
	.zero		1


	//   ....[31]....
        /*0308*/ 	.word	0x00003da0
        /*030c*/ 	.word	0x00000002
        /*0310*/ 	.word	0x00000070
        /*0314*/ 	.short	0x010a
        /*0316*/ 	.byte	0xff
	.zero		1


	//   ....[32]....
        /*0318*/ 	.word	0x00003e00
        /*031c*/ 	.word	0x00000002
        /*0320*/ 	.word	0x00000060
        /*0324*/ 	.short	0x010a
        /*0326*/ 	.byte	0xff
	.zero		1


	//----- nvinfo : EIATTR_NUM_MBARRIERS
	.align		4
.L_48:
        /*0328*/ 	.byte	0x03, 0x38
        /*032a*/ 	.short	0x0010


	//----- nvinfo : EIATTR_EXIT_INSTR_OFFSETS
	.align		4
        /*032c*/ 	.byte	0x04, 0x1c
        /*032e*/ 	.short	(.L_50 - .L_49)


	//   ....[0]....
.L_49:
        /*0330*/ 	.word	0x000019d0


	//   ....[1]....
        /*0334*/ 	.word	0x00003b80


	//----- nvinfo : EIATTR_REQNTID
	.align		4
.L_50:
        /*0338*/ 	.byte	0x04, 0x10
        /*033a*/ 	.short	(.L_52 - .L_51)
.L_51:
        /*033c*/ 	.word	0x000000c0
        /*0340*/ 	.word	0x00000001
        /*0344*/ 	.word	0x00000001


	//----- nvinfo : EIATTR_CRS_STACK_SIZE
	.align		4
.L_52:
        /*0348*/ 	.byte	0x04, 0x1e
        /*034a*/ 	.short	(.L_54 - .L_53)
.L_53:
        /*034c*/ 	.word	0x00000000


	//----- nvinfo : EIATTR_CBANK_PARAM_SIZE
	.align		4
.L_54:
        /*0350*/ 	.byte	0x03, 0x19
        /*0352*/ 	.short	0x02ec


	//----- nvinfo : EIATTR_PARAM_CBANK
	.align		4
        /*0354*/ 	.byte	0x04, 0x0a
        /*0356*/ 	.short	(.L_56 - .L_55)
	.align		4
.L_55:
        /*0358*/ 	.word	index@(.nv.constant0.kernel_cutlass_kernel_cudnngemm_amaxdense_blockscaled_gemm_persistent_amaxSm100BlockScaledPersistentDenseGemmKernel_object_at__TiledMMA_ThrLayoutVMNK11110000_PermutationMNK____MMAAtom_Thr_0)
        /*035c*/ 	.short	0x0380
        /*035e*/ 	.short	0x02ec


	//----- nvinfo : EIATTR_SW_WAR
	.align		4
.L_56:
        /*0360*/ 	.byte	0x04, 0x36
        /*0362*/ 	.short	(.L_58 - .L_57)
.L_57:
        /*0364*/ 	.word	0x00000008
.L_58:


//--------------------- .nv.compat                --------------------------
	.section	.nv.compat,"",@"SHT_CUDA_COMPAT_INFO"
	.align	4
        /*0000*/ 	.byte	0x02, 0x02, 0x02, 0x00, 0x02, 0x05, 0x05, 0x00, 0x02, 0x03, 0x01, 0x00, 0x02, 0x06, 0x01, 0x00


//--------------------- .nv.callgraph             --------------------------
	.section	.nv.callgraph,"",@"SHT_CUDA_CALLGRAPH"
	.align	4
	.sectionentsize	8
	.align		4
        /*0000*/ 	.word	0x00000000
	.align		4
        /*0004*/ 	.word	0xffffffff
	.align		4
        /*0008*/ 	.word	0x00000000
	.align		4
        /*000c*/ 	.word	0xfffffffe
	.align		4
        /*0010*/ 	.word	0x00000000
	.align		4
        /*0014*/ 	.word	0xfffffffd
	.align		4
        /*0018*/ 	.word	0x00000000
	.align		4
        /*001c*/ 	.word	0xfffffffc


//--------------------- .text.kernel_cutlass_kernel_cudnngemm_amaxdense_blockscaled_gemm_persistent_amaxSm100BlockScaledPersistentDenseGemmKernel_object_at__TiledMMA_ThrLayoutVMNK11110000_PermutationMNK____MMAAtom_Thr_0 --------------------------
	.section	.text.kernel_cutlass_kernel_cudnngemm_amaxdense_blockscaled_gemm_persistent_amaxSm100BlockScaledPersistentDenseGemmKernel_object_at__TiledMMA_ThrLayoutVMNK11110000_PermutationMNK____MMAAtom_Thr_0,"ax",@progbits
	.align	128
        .global         kernel_cutlass_kernel_cudnngemm_amaxdense_blockscaled_gemm_persistent_amaxSm100BlockScaledPersistentDenseGemmKernel_object_at__TiledMMA_ThrLayoutVMNK11110000_PermutationMNK____MMAAtom_Thr_0
        .type           kernel_cutlass_kernel_cudnngemm_amaxdense_blockscaled_gemm_persistent_amaxSm100BlockScaledPersistentDenseGemmKernel_object_at__TiledMMA_ThrLayoutVMNK11110000_PermutationMNK____MMAAtom_Thr_0,@function
        .size           kernel_cutlass_kernel_cudnngemm_amaxdense_blockscaled_gemm_persistent_amaxSm100BlockScaledPersistentDenseGemmKernel_object_at__TiledMMA_ThrLayoutVMNK11110000_PermutationMNK____MMAAtom_Thr_0,(.L_x_52 - kernel_cutlass_kernel_cudnngemm_amaxdense_blockscaled_gemm_persistent_amaxSm100BlockScaledPersistentDenseGemmKernel_object_at__TiledMMA_ThrLayoutVMNK11110000_PermutationMNK____MMAAtom_Thr_0)
        .other          kernel_cutlass_kernel_cudnngemm_amaxdense_blockscaled_gemm_persistent_amaxSm100BlockScaledPersistentDenseGemmKernel_object_at__TiledMMA_ThrLayoutVMNK11110000_PermutationMNK____MMAAtom_Thr_0,@"STO_CUDA_ENTRY STV_DEFAULT"
kernel_cutlass_kernel_cudnngemm_amaxdense_blockscaled_gemm_persistent_amaxSm100BlockScaledPersistentDenseGemmKernel_object_at__TiledMMA_ThrLayoutVMNK11110000_PermutationMNK____MMAAtom_Thr_0:
.text.kernel_cutlass_kernel_cudnngemm_amaxdense_blockscaled_gemm_persistent_amaxSm100BlockScaledPersistentDenseGemmKernel_object_at__TiledMMA_ThrLayoutVMNK11110000_PermutationMNK____MMAAtom_Thr_0:
[----:B------:R-:W1:Y:S01]  /*0000*/  LDC R1, c[0x0][0x37c] ;  /* 0x0000df00ff017b82 */ /* 0x000e620000000800 */
[----:B------:R-:W2:Y:S01]  /*0010*/  S2R R0, SR_TID.X ;  /* 0x0000000000007919 */ /* 0x000ea20000002100 */
[----:B------:R-:W3:Y:S01]  /*0020*/  LDCU.U8 UR5, c[0x0][0x382] ;  /* 0x00007040ff0577ac */ /* 0x000ee20008000000 */
[----:B------:R-:W4:Y:S01]  /*0030*/  LDCU.U8 UR4, c[0x0][0x381] ;  /* 0x00007020ff0477ac */ /* 0x000f220008000000 */
[----:B---3--:R-:W-:Y:S02]  /*0040*/  ULOP3.LUT UR5, UR5, 0x1, URZ, 0xc0, !UPT ;  /* 0x0000000105057892 */ /* 0x008fe4000f8ec0ff */
[----:B----4-:R-:W-:Y:S02]  /*0050*/  ULOP3.LUT UR4, UR4, 0x1, URZ, 0xc0, !UPT ;  /* 0x0000000104047892 */ /* 0x010fe4000f8ec0ff */
[----:B------:R-:W-:Y:S02]  /*0060*/  UISETP.NE.U32.AND UP6, UPT, UR5, 0x1, UPT ;  /* 0x000000010500788c */ /* 0x000fe4000bfc5070 */
[----:B------:R-:W-:Y:S01]  /*0070*/  UISETP.NE.U32.AND UP5, UPT, UR4, 0x1, UPT ;  /* 0x000000010400788c */ /* 0x000fe2000bfa5070 */
[----:B--2---:R-:W-:-:S04]  /*0080*/  SHF.R.U32.HI R7, RZ, 0x5, R0 ;  /* 0x00000005ff077819 */ /* 0x004fc80000011600 */
[----:B------:R-:W-:-:S13]  /*0090*/  ISETP.NE.AND P1, PT, R7, 0x5, PT ;  /* 0x000000050700780c */ /* 0x000fda0003f25270 */
[----:B-1----:R-:W-:Y:S05]  /*00a0*/  @P1 BRA `(.L_x_0) ;  /* 0x0000000000481947 */ /* 0x002fea0003800000 */
[----:B------:R-:W1:Y:S02]  /*00b0*/  LDCU.64 UR4, c[0x0][0x348] ;  /* 0x00006900ff0477ac */ /* 0x000e640008000a00 */
[----:B-1----:R-:W-:Y:S02]  /*00c0*/  UIADD3 UR12, UP4, UPT, UR4, 0x40, URZ ;  /* 0x00000040040c7890 */ /* 0x002fe4000ff9e0ff */
[----:B------:R-:W-:Y:S02]  /*00d0*/  UIADD3 UR10, UP3, UPT, UR4, 0xc0, URZ ;  /* 0x000000c0040a7890 */ /* 0x000fe4000ff7e0ff */
[----:B------:R-:W-:Y:S02]  /*00e0*/  UIADD3 UR8, UP2, UPT, UR4, 0x140, URZ ;  /* 0x0000014004087890 */ /* 0x000fe4000ff5e0ff */
[----:B------:R-:W-:Y:S02]  /*00f0*/  UIADD3 UR6, UP1, UPT, UR4, 0x1c0, URZ ;  /* 0x000001c004067890 */ /* 0x000fe4000ff3e0ff */
[----:B------:R-:W-:-:S02]  /*0100*/  UIADD3 UR4, UP0, UPT, UR4, 0x240, URZ ;  /* 0x0000024004047890 */ /* 0x000fc4000ff1e0ff */
[----:B------:R-:W-:Y:S02]  /*0110*/  UIADD3.X UR13, UPT, UPT, URZ, UR5, URZ, UP4, !UPT ;  /* 0x00000005ff0d7290 */ /* 0x000fe4000a7fe4ff */
[----:B------:R-:W-:Y:S02]  /*0120*/  UIADD3.X UR11, UPT, UPT, URZ, UR5, URZ, UP3, !UPT ;  /* 0x00000005ff0b7290 */ /* 0x000fe40009ffe4ff */
[----:B------:R-:W-:Y:S02]  /*0130*/  UIADD3.X UR9, UPT, UPT, URZ, UR5, URZ, UP2, !UPT ;  /* 0x00000005ff097290 */ /* 0x000fe400097fe4ff */
[----:B------:R-:W-:Y:S02]  /*0140*/  UIADD3.X UR7, UPT, UPT, URZ, UR5, URZ, UP1, !UPT ;  /* 0x00000005ff077290 */ /* 0x000fe40008ffe4ff */
[----:B------:R-:W-:Y:S01]  /*0150*/  UIADD3.X UR5, UPT, UPT, URZ, UR5, URZ, UP0, !UPT ;  /* 0x00000005ff057290 */ /* 0x000fe200087fe4ff */
[----:B------:R1:W-:Y:S02]  /*0160*/  UTMACCTL.PF [UR12] ;  /* 0x000000000c0079b9 */ /* 0x0003e40008040000 */
[----:B------:R1:W-:Y:S02]  /*0170*/  UTMACCTL.PF [UR10] ;  /* 0x000000000a0079b9 */ /* 0x0003e40008040000 */
[----:B------:R1:W-:Y:S02]  /*0180*/  UTMACCTL.PF [UR8] ;  /* 0x00000000080079b9 */ /* 0x0003e40008040000 */
[----:B------:R1:W-:Y:S02]  /*0190*/  UTMACCTL.PF [UR6] ;  /* 0x00000000060079b9 */ /* 0x0003e40008040000 */
[----:B------:R1:W-:Y:S01]  /*01a0*/  UTMACCTL.PF [UR4] ;  /* 0x00000000040079b9 */ /* 0x0003e20008040000 */
[----:B------:R-:W-:Y:S01]  /*01b0*/  UPLOP3.LUT UP4, UPT, UPT, UPT, UPT, 0x40, 0x4 ;  /* 0x000000000004789c */ /* 0x000fe20003f8e870 */
[----:B-1----:R-:W-:Y:S10]  /*01c0*/  BRA `(.L_x_1) ;  /* 0x0000000000647947 */ /* 0x002ff40003800000 */
.L_x_0:
[----:B------:R-:W-:Y:S01]  /*01d0*/  ISETP.NE.AND P0, PT, R7, RZ, PT ;  /* 0x000000ff0700720c */ /* 0x000fe20003f05270 */
[----:B------:R-:W-:-:S12]  /*01e0*/  UPLOP3.LUT UP4, UPT, UPT, UPT, UPT, 0x40, 0x4 ;  /* 0x000000000004789c */ /* 0x000fd80003f8e870 */
[----:B------:R-:W-:Y:S05]  /*01f0*/  @P0 BRA `(.L_x_1) ;  /* 0x0000000000580947 */ /* 0x000fea0003800000 */
[----:B------:R-:W1:Y:S01]  /*0200*/  S2UR UR5, SR_CgaCtaId ;  /* 0x00000000000579c3 */ /* 0x000e620000008800 */
[----:B------:R-:W-:Y:S01]  /*0210*/  UMOV UR6, 0x400 ;  /* 0x0000040000067882 */ /* 0x000fe20000000000 */
[----:B------:R-:W-:Y:S01]  /*0220*/  UMOV UR4, 0x1 ;  /* 0x0000000100047882 */ /* 0x000fe20000000000 */
[----:B------:R-:W-:Y:S02]  /*0230*/  UPLOP3.LUT UP4, UPT, UPT, UPT, UPT, 0x80, 0x8 ;  /* 0x000000000008789c */ /* 0x000fe40003f8f070 */
[----:B-1----:R-:W-:Y:S02]  /*0240*/  ULEA UR5, UR5, UR6, 0x18 ;  /* 0x0000000605057291 */ /* 0x002fe4000f8ec0ff */
[----:B------:R-:W-:-:S04]  /*0250*/  UIADD3 UR6, UPT, UPT, -UR4, 0x100000, URZ ;  /* 0x0010000004067890 */ /* 0x000fc8000fffe1ff */
[----:B------:R-:W-:Y:S02]  /*0260*/  USHF.L.U32 UR7, UR6, 0xb, URZ ;  /* 0x0000000b06077899 */ /* 0x000fe400080006ff */
[----:B------:R-:W-:Y:S01]  /*0270*/  USHF.L.U32 UR6, UR6, 0x1, URZ ;  /* 0x0000000106067899 */ /* 0x000fe200080006ff */
[----:B------:R-:W1:Y:S11]  /*0280*/  FENCE.VIEW.ASYNC.S ;  /* 0x00000000000073c6 */ /* 0x000e760000000000 */
[----:B-1----:R1:W2:Y:S01]  /*0290*/  SYNCS.EXCH.64 URZ, [UR5], UR6 ;  /* 0x0000000605ff75b2 */ /* 0x0022a20008000100 */
[----:B------:R1:W3:Y:S01]  /*02a0*/  SYNCS.EXCH.64 URZ, [UR5+0x8], UR6 ;  /* 0x0000080605ff75b2 */ /* 0x0002e20008000100 */
[----:B------:R1:W4:Y:S01]  /*02b0*/  SYNCS.EXCH.64 URZ, [UR5+0x10], UR6 ;  /* 0x0000100605ff75b2 */ /* 0x0003220008000100 */
[----:B------:R1:W5:Y:S01]  /*02c0*/  SYNCS.EXCH.64 URZ, [UR5+0x18], UR6 ;  /* 0x0000180605ff75b2 */ /* 0x0003620008000100 */
[----:B------:R1:W1:Y:S01]  /*02d0*/  SYNCS.EXCH.64 URZ, [UR5+0x20], UR6 ;  /* 0x0000200605ff75b2 */ /* 0x0002620008000100 */
[----:B------:R1:W1:Y:S01]  /*02e0*/  SYNCS.EXCH.64 URZ, [UR5+0x28], UR6 ;  /* 0x0000280605ff75b2 */ /* 0x0002620008000100 */
[----:B------:R1:W1:Y:S01]  /*02f0*/  SYNCS.EXCH.64 URZ, [UR5+0x30], UR6 ;  /* 0x0000300605ff75b2 */ /* 0x0002620008000100 */
[----:B------:R1:W1:Y:S01]  /*0300*/  SYNCS.EXCH.64 URZ, [UR5+0x38], UR6 ;  /* 0x0000380605ff75b2 */ /* 0x0002620008000100 */
[----:B------:R1:W1:Y:S01]  /*0310*/  SYNCS.EXCH.64 URZ, [UR5+0x40], UR6 ;  /* 0x0000400605ff75b2 */ /* 0x0002620008000100 */
[----:B------:R1:W1:Y:S01]  /*0320*/  SYNCS.EXCH.64 URZ, [UR5+0x48], UR6 ;  /* 0x0000480605ff75b2 */ /* 0x0002620008000100 */
[----:B------:R1:W1:Y:S01]  /*0330*/  SYNCS.EXCH.64 URZ, [UR5+0x50], UR6 ;  /* 0x0000500605ff75b2 */ /* 0x0002620008000100 */
[----:B------:R1:W1:Y:S01]  /*0340*/  SYNCS.EXCH.64 URZ, [UR5+0x58], UR6 ;  /* 0x0000580605ff75b2 */ /* 0x0002620008000100 */
[----:B------:R-:W-:Y:S01]  /*0350*/  NOP ;  /* 0x0000000000007918 */ /* 0x000fe20000000000 */
.L_x_1:
[----:B------:R-:W-:Y:S01]  /*0360*/  NOP ;  /* 0x0000000000007918 */ /* 0x000fe20000000000 */
[----:B------:R-:W5:Y:S01]  /*0370*/  LDCU.U8 UR23, c[0x0][0x650] ;  /* 0x0000ca00ff1777ac */ /* 0x000f620008000000 */
[----:B------:R-:W4:Y:S01]  /*0380*/  LDCU.U8 UR22, c[0x0][0x651] ;  /* 0x0000ca20ff1677ac */ /* 0x000f220008000000 */
[----:B------:R-:W3:Y:S02]  /*0390*/  LDCU.U8 UR21, c[0x0][0x65c] ;  /* 0x0000cb80ff1577ac */ /* 0x000ee40008000000 */
[----:B-12345:R-:W-:Y:S06]  /*03a0*/  BAR.SYNC.DEFER_BLOCKING 0x0 ;  /* 0x0000000000007b1d */ /* 0x03efec0000010000 */
[----:B------:R-:W-:Y:S05]  /*03b0*/  BRA.U !UP4, `(.L_x_2) ;  /* 0x000000010c447547 */ /* 0x000fea000b800000 */
[----:B------:R-:W1:Y:S01]  /*03c0*/  S2UR UR6, SR_CgaCtaId ;  /* 0x00000000000679c3 */ /* 0x000e620000008800 */
[----:B------:R-:W-:Y:S01]  /*03d0*/  UMOV UR7, 0x400 ;  /* 0x0000040000077882 */ /* 0x000fe20000000000 */
[----:B------:R-:W-:Y:S01]  /*03e0*/  UMOV UR5, 0x1 ;  /* 0x0000000100057882 */ /* 0x000fe20000000000 */
[----:B------:R-:W-:Y:S01]  /*03f0*/  UMOV UR4, 0x4 ;  /* 0x0000000400047882 */ /* 0x000fe20000000000 */
[----:B------:R-:W-:-:S04]  /*0400*/  UIADD3 UR8, UPT, UPT, -UR5, 0x100000, URZ ;  /* 0x0010000005087890 */ /* 0x000fc8000fffe1ff */
[----:B------:R-:W-:Y:S02]  /*0410*/  USHF.L.U32 UR9, UR8, 0xb, URZ ;  /* 0x0000000b08097899 */ /* 0x000fe400080006ff */
[----:B------:R-:W-:Y:S02]  /*0420*/  USHF.L.U32 UR8, UR8, 0x1, URZ ;  /* 0x0000000108087899 */ /* 0x000fe400080006ff */
[----:B------:R-:W-:-:S04]  /*0430*/  UIADD3 UR4, UPT, UPT, -UR4, 0x100000, URZ ;  /* 0x0010000004047890 */ /* 0x000fc8000fffe1ff */
[----:B------:R-:W-:Y:S02]  /*0440*/  USHF.L.U32 UR5, UR4, 0xb, URZ ;  /* 0x0000000b04057899 */ /* 0x000fe400080006ff */
[----:B------:R-:W-:Y:S02]  /*0450*/  USHF.L.U32 UR4, UR4, 0x1, URZ ;  /* 0x0000000104047899 */ /* 0x000fe400080006ff */
[----:B-1----:R-:W-:Y:S01]  /*0460*/  ULEA UR6, UR6, UR7, 0x18 ;  /* 0x0000000706067291 */ /* 0x002fe2000f8ec0ff */
[----:B------:R-:W1:Y:S11]  /*0470*/  FENCE.VIEW.ASYNC.S ;  /* 0x00000000000073c6 */ /* 0x000e760000000000 */
[----:B-1----:R1:W2:Y:S01]  /*0480*/  SYNCS.EXCH.64 URZ, [UR6+0x60], UR8 ;  /* 0x0000600806ff75b2 */ /* 0x0022a20008000100 */
[----:B------:R1:W3:Y:S01]  /*0490*/  SYNCS.EXCH.64 URZ, [UR6+0x68], UR8 ;  /* 0x0000680806ff75b2 */ /* 0x0002e20008000100 */
[----:B------:R1:W4:Y:S01]  /*04a0*/  SYNCS.EXCH.64 URZ, [UR6+0x70], UR4 ;  /* 0x0000700406ff75b2 */ /* 0x0003220008000100 */
[----:B------:R1:W5:Y:S01]  /*04b0*/  SYNCS.EXCH.64 URZ, [UR6+0x78], UR4 ;  /* 0x0000780406ff75b2 */ /* 0x0003620008000100 */
[----:B------:R-:W-:Y:S01]  /*04c0*/  NOP ;  /* 0x0000000000007918 */ /* 0x000fe20000000000 */
.L_x_2:
[----:B------:R-:W-:Y:S01]  /*04d0*/  NOP ;  /* 0x0000000000007918 */ /* 0x000fe20000000000 */
[----:B--2345:R-:W-:Y:S06]  /*04e0*/  BAR.SYNC.DEFER_BLOCKING 0x0 ;  /* 0x0000000000007b1d */ /* 0x03cfec0000010000 */
[----:B------:R-:W2:Y:S01]  /*04f0*/  LDCU.U8 UR15, c[0x0][0x668] ;  /* 0x0000cd00ff0f77ac */ /* 0x000ea20008000000 */
[----:B------:R-:W3:Y:S01]  /*0500*/  LDCU.U8 UR14, c[0x0][0x669] ;  /* 0x0000cd20ff0e77ac */ /* 0x000ee20008000000 */
[----:B------:R-:W4:Y:S01]  /*0510*/  LDCU.U8 UR13, c[0x0][0x65d] ;  /* 0x0000cba0ff0d77ac */ /* 0x000f220008000000 */
[----:B------:R-:W-:Y:S01]  /*0520*/  NOP ;  /* 0x0000000000007918 */ /* 0x000fe20000000000 */
[----:B------:R-:W-:Y:S06]  /*0530*/  BAR.SYNC.DEFER_BLOCKING 0x1, 0xc0 ;  /* 0x0043000000007b1d */ /* 0x000fec0000010000 */
[----:B------:R-:W-:Y:S05]  /*0540*/  @P1 BRA `(.L_x_3) ;  /* 0x0000000800801947 */ /* 0x000fea0003800000 */
[----:B------:R-:W5:Y:S01]  /*0550*/  S2UR UR34, SR_CTAID.Z ;  /* 0x00000000002279c3 */ /* 0x000f620000002700 */
[----:B------:R-:W-:Y:S01]  /*0560*/  UMOV UR33, 0x1 ;  /* 0x0000000100217882 */ /* 0x000fe20000000000 */
[----:B------:R-:W-:Y:S01]  /*0570*/  UMOV UR32, URZ ;  /* 0x000000ff00207c82 */ /* 0x000fe20008000000 */
[----:B-----5:R-:W-:-:S09]  /*0580*/  UISETP.GT.U32.AND UP0, UPT, UR34, 0x3ff, UPT ;  /* 0x000003ff2200788c */ /* 0x020fd2000bf04070 */
[----:B------:R-:W-:Y:S05]  /*0590*/  BRA.U UP0, `(.L_x_4) ;  /* 0x0000000500f07547 */ /* 0x000fea000b800000 */
[----:B-1----:R-:W1:Y:S01]  /*05a0*/  LDCU.64 UR4, c[0x0][0x648] ;  /* 0x0000c900ff0477ac */ /* 0x002e620008000a00 */
[----:B------:R-:W5:Y:S01]  /*05b0*/  S2UR UR28, SR_CgaCtaId ;  /* 0x00000000001c79c3 */ /* 0x000f620000008800 */
[----:B------:R-:W4:Y:S01]  /*05c0*/  LDCU.64 UR44, c[0x0][0x348] ;  /* 0x00006900ff2c77ac */ /* 0x000f220008000a00 */
[----:B------:R-:W-:Y:S01]  /*05d0*/  UMOV UR32, URZ ;  /* 0x000000ff00207c82 */ /* 0x000fe20008000000 */
[----:B------:R-:W-:Y:S01]  /*05e0*/  UMOV UR33, 0x1 ;  /* 0x0000000100217882 */ /* 0x000fe20000000000 */
[----:B-1----:R-:W-:-:S04]  /*05f0*/  UIMAD.WIDE.U32 UR6, UR34, UR5, URZ ;  /* 0x00000005220672a5 */ /* 0x002fc8000f8e00ff */
[----:B------:R-:W-:-:S04]  /*0600*/  UIADD3 UR5, UPT, UPT, -UR7, UR34, URZ ;  /* 0x0000002207057290 */ /* 0x000fc8000fffe1ff */
[----:B------:R-:W-:-:S03]  /*0610*/  USHF.R.U32.HI UR5, URZ, UR23, UR5 ;  /* 0x00000017ff057299 */ /* 0x000fc60008011605 */
[----:B------:R-:W1:Y:S01]  /*0620*/  LDCU UR6, c[0x0][0x658] ;  /* 0x0000cb00ff0677ac */ /* 0x000e620008000800 */
[----:B------:R-:W-:-:S04]  /*0630*/  UIADD3 UR5, UPT, UPT, UR7, UR5, URZ ;  /* 0x0000000507057290 */ /* 0x000fc8000fffe0ff */
[----:B------:R-:W-:-:S04]  /*0640*/  USHF.R.U32.HI UR19, URZ, UR22, UR5 ;  /* 0x00000016ff137299 */ /* 0x000fc80008011605 */
[----:B------:R-:W-:-:S04]  /*0650*/  UIADD3 UR19, UPT, UPT, -UR19, URZ, URZ ;  /* 0x000000ff13137290 */ /* 0x000fc8000fffe1ff */
[----:B------:R-:W-:Y:S01]  /*0660*/  UIMAD UR19, UR19, UR4, UR34 ;  /* 0x00000004131372a4 */ /* 0x000fe2000f8e0222 */
[----:B------:R-:W3:Y:S03]  /*0670*/  LDCU.64 UR4, c[0x0][0x660] ;  /* 0x0000cc00ff0477ac */ /* 0x000ee60008000a00 */
[----:B-1----:R-:W-:-:S04]  /*0680*/  UIMAD.WIDE.U32 UR6, UR19, UR6, URZ ;  /* 0x00000006130672a5 */ /* 0x002fc8000f8e00ff */
[----:B------:R-:W-:-:S04]  /*0690*/  UIADD3 UR11, UPT, UPT, UR19, -UR7, URZ ;  /* 0x80000007130b7290 */ /* 0x000fc8000fffe0ff */
[----:B------:R-:W-:-:S03]  /*06a0*/  USHF.R.U32.HI UR11, URZ, UR21, UR11 ;  /* 0x00000015ff0b7299 */ /* 0x000fc6000801160b */
[----:B------:R-:W1:Y:S01]  /*06b0*/  LDCU UR6, c[0x0][0x374] ;  /* 0x00006e80ff0677ac */ /* 0x000e620008000800 */
[----:B------:R-:W-:Y:S01]  /*06c0*/  UIADD3 UR11, UPT, UPT, UR7, UR11, URZ ;  /* 0x0000000b070b7290 */ /* 0x000fe2000fffe0ff */
[----:B------:R-:W1:Y:S03]  /*06d0*/  LDCU UR7, c[0x0][0x370] ;  /* 0x00006e00ff0777ac */ /* 0x000e660008000800 */
[----:B----4-:R-:W-:Y:S01]  /*06e0*/  USHF.R.U32.HI UR11, URZ, UR13, UR11 ;  /* 0x0000000dff0b7299 */ /* 0x010fe2000801160b */
[----:B------:R-:W4:Y:S03]  /*06f0*/  LDCU UR31, c[0x0][0x378] ;  /* 0x00006f00ff1f77ac */ /* 0x000f260008000800 */
[----:B---3--:R-:W-:Y:S01]  /*0700*/  UIMAD.WIDE.U32 UR8, UR11, UR5, URZ ;  /* 0x000000050b0872a5 */ /* 0x008fe2000f8e00ff */
[----:B------:R-:W3:Y:S03]  /*0710*/  LDCU UR5, c[0x0][0x654] ;  /* 0x0000ca80ff0577ac */ /* 0x000ee60008000800 */
[----:B------:R-:W-:-:S04]  /*0720*/  UIADD3 UR8, UPT, UPT, UR11, -UR9, URZ ;  /* 0x800000090b087290 */ /* 0x000fc8000fffe0ff */
[----:B--2---:R-:W-:-:S04]  /*0730*/  USHF.R.U32.HI UR8, URZ, UR15, UR8 ;  /* 0x0000000fff087299 */ /* 0x004fc80008011608 */
[----:B------:R-:W-:-:S03]  /*0740*/  UIADD3 UR8, UPT, UPT, UR9, UR8, URZ ;  /* 0x0000000809087290 */ /* 0x000fc6000fffe0ff */
[----:B------:R-:W-:Y:S01]  /*0750*/  UMOV UR9, 0x400 ;  /* 0x0000040000097882 */ /* 0x000fe20000000000 */
[----:B------:R-:W-:Y:S02]  /*0760*/  USHF.R.U32.HI UR8, URZ, UR14, UR8 ;  /* 0x0000000eff087299 */ /* 0x000fe40008011608 */
[----:B-----5:R-:W-:Y:S02]  /*0770*/  ULEA UR28, UR28, UR9, 0x18 ;  /* 0x000000091c1c7291 */ /* 0x020fe4000f8ec0ff */
[----:B-1----:R-:W-:Y:S02]  /*0780*/  UIMAD UR9, UR6, UR7, URZ ;  /* 0x00000007060972a4 */ /* 0x002fe4000f8e02ff */
[----:B------:R-:W-:Y:S02]  /*0790*/  UIADD3 UR7, UPT, UPT, -UR11, URZ, URZ ;  /* 0x000000ff0b077290 */ /* 0x000fe4000fffe1ff */
[----:B------:R-:W-:Y:S02]  /*07a0*/  UIADD3 UR6, UPT, UPT, -UR8, URZ, URZ ;  /* 0x000000ff08067290 */ /* 0x000fe4000fffe1ff */
[----:B----4-:R-:W-:-:S02]  /*07b0*/  UIMAD UR31, UR9, UR31, URZ ;  /* 0x0000001f091f72a4 */ /* 0x010fc4000f8e02ff */
[----:B---3--:R-:W-:Y:S02]  /*07c0*/  UIMAD UR19, UR7, UR5, UR19 ;  /* 0x00000005071372a4 */ /* 0x008fe4000f8e0213 */
[----:B------:R-:W-:-:S12]  /*07d0*/  UIMAD UR11, UR6, UR4, UR11 ;  /* 0x00000004060b72a4 */ /* 0x000fd8000f8e020b */
.L_x_8:
[----:B------:R-:W-:Y:S01]  /*07e0*/  USHF.L.U32 UR4, UR33, 0x1f, URZ ;  /* 0x0000001f21047899 */ /* 0x000fe200080006ff */
[----:B------:R-:W-:Y:S01]  /*07f0*/  HFMA2 R3, -RZ, RZ, 0, -6.103515625e-05 ;  /* 0x00008400ff037431 */ /* 0x000fe200000001ff */
[----:B------:R-:W-:Y:S02]  /*0800*/  ULEA UR5, UR32, UR28, 0x3 ;  /* 0x0000001c20057291 */ /* 0x000fe4000f8e18ff */
[----:B------:R-:W-:Y:S02]  /*0810*/  UIADD3 UR42, UP3, UPT, UR44, 0x40, URZ ;  /* 0x000000402c2a7890 */ /* 0x000fe4000ff7e0ff */
[----:B------:R-:W-:Y:S01]  /*0820*/  MOV R2, UR4 ;  /* 0x0000000400027c02 */ /* 0x000fe20008000f00 */
[----:B------:R-:W-:Y:S02]  /*0830*/  UIADD3 UR40, UP2, UPT, UR44, 0xc0, URZ ;  /* 0x000000c02c287890 */ /* 0x000fe4000ff5e0ff */
[----:B------:R-:W-:Y:S02]  /*0840*/  UIADD3 UR38, UP1, UPT, UR44, 0x140, URZ ;  /* 0x000001402c267890 */ /* 0x000fe4000ff3e0ff */
[----:B----4-:R1:W2:Y:S01]  /*0850*/  SYNCS.PHASECHK.TRANS64.TRYWAIT P2, [UR5+0x30], R2 ;  /* 0x00003002ff0075a7 */ /* 0x0102a20008041105 */
[----:B------:R-:W-:-:S02]  /*0860*/  UIADD3 UR36, UP0, UPT, UR44, 0x1c0, URZ ;  /* 0x000001c02c247890 */ /* 0x000fc4000ff1e0ff */
[----:B------:R-:W-:Y:S02]  /*0870*/  USHF.L.U32 UR27, UR19, 0x7, URZ ;  /* 0x00000007131b7899 */ /* 0x000fe400080006ff */
[----:B------:R-:W-:Y:S02]  /*0880*/  USHF.L.U32 UR7, UR11, 0x7, URZ ;  /* 0x000000070b077899 */ /* 0x000fe400080006ff */
[----:B------:R-:W-:Y:S02]  /*0890*/  UIADD3.X UR43, UPT, UPT, URZ, UR45, URZ, UP3, !UPT ;  /* 0x0000002dff2b7290 */ /* 0x000fe40009ffe4ff */
[----:B------:R-:W-:Y:S02]  /*08a0*/  UIADD3.X UR41, UPT, UPT, URZ, UR45, URZ, UP2, !UPT ;  /* 0x0000002dff297290 */ /* 0x000fe400097fe4ff */
[----:B------:R-:W-:Y:S02]  /*08b0*/  UIADD3.X UR39, UPT, UPT, URZ, UR45, URZ, UP1, !UPT ;  /* 0x0000002dff277290 */ /* 0x000fe40008ffe4ff */
[----:B------:R-:W-:Y:S01]  /*08c0*/  UIADD3.X UR37, UPT, UPT, URZ, UR45, URZ, UP0, !UPT ;  /* 0x0000002dff257290 */ /* 0x000fe200087fe4ff */
[----:B------:R-:W-:Y:S01]  /*08d0*/  UMOV UR20, URZ ;  /* 0x000000ff00147c82 */ /* 0x000fe20008000000 */
[----:B------:R-:W-:Y:S01]  /*08e0*/  UMOV UR18, URZ ;  /* 0x000000ff00127c82 */ /* 0x000fe20008000000 */
[----:B------:R-:W-:-:S09]  /*08f0*/  UMOV UR10, URZ ;  /* 0x000000ff000a7c82 */ /* 0x000fd20008000000 */
.L_x_7:
[----:B---3--:R-:W-:Y:S02]  /*0900*/  UIADD3 UR9, UPT, UPT, UR32, 0x1, URZ ;  /* 0x0000000120097890 */ /* 0x008fe4000fffe0ff */
[----:B------:R-:W-:Y:S02]  /*0910*/  ULEA UR25, UR32, UR28, 0x3 ;  /* 0x0000001c20197291 */ /* 0x000fe4000f8e18ff */
[----:B------:R-:W-:Y:S02]  /*0920*/  USHF.L.U32 UR26, UR20, 0x7, URZ ;  /* 0x00000007141a7899 */ /* 0x000fe400080006ff */
[----:B------:R-:W-:Y:S02]  /*0930*/  ULEA UR24, UR32, UR28, 0xe ;  /* 0x0000001c20187291 */ /* 0x000fe4000f8e70ff */
[----:B------:R-:W-:Y:S02]  /*0940*/  ULEA UR4, UR32, UR28, 0xe ;  /* 0x0000001c20047291 */ /* 0x000fe4000f8e70ff */
[----:B------:R-:W-:-:S02]  /*0950*/  UISETP.NE.AND UP1, UPT, UR9, 0x6, UPT ;  /* 0x000000060900788c */ /* 0x000fc4000bf25270 */
[----:B------:R-:W-:Y:S02]  /*0960*/  ULEA UR16, UR32, UR28, 0x9 ;  /* 0x0000001c20107291 */ /* 0x000fe4000f8e48ff */
[----:B------:R-:W-:Y:S02]  /*0970*/  ULEA UR8, UR32, UR28, 0x9 ;  /* 0x0000001c20087291 */ /* 0x000fe4000f8e48ff */
[----:B------:R-:W-:Y:S02]  /*0980*/  UIADD3 UR24, UPT, UPT, UR24, 0x6400, URZ ;  /* 0x0000640018187890 */ /* 0x000fe4000fffe0ff */
[----:B------:R-:W-:Y:S02]  /*0990*/  UIADD3 UR4, UPT, UPT, UR4, 0x1e400, URZ ;  /* 0x0001e40004047890 */ /* 0x000fe4000fffe0ff */
[----:B------:R-:W-:Y:S02]  /*09a0*/  USEL UR29, URZ, 0x1, UP1 ;  /* 0x00000001ff1d7887 */ /* 0x000fe40008800000 */
[----:B------:R-:W-:Y:S01]  /*09b0*/  UISETP.GT.U32.AND UP0, UPT, UR20, 0x1e, UPT ;  /* 0x0000001e1400788c */ /* 0x000fe2000bf04070 */
[----:B------:R-:W-:Y:S01]  /*09c0*/  UMOV UR12, UR20 ;  /* 0x00000014000c7c82 */ /* 0x000fe20008000000 */
[----:B------:R-:W-:Y:S01]  /*09d0*/  UMOV UR5, UR25 ;  /* 0x0000001900057c82 */ /* 0x000fe20008000000 */
[----:B------:R-:W-:Y:S01]  /*09e0*/  UMOV UR6, UR26 ;  /* 0x0000001a00067c82 */ /* 0x000fe20008000000 */
[----:B--2-4-:R-:W-:Y:S07]  /*09f0*/  @P2 BRA `(.L_x_5) ;  /* 0x0000000000102947 */ /* 0x014fee0003800000 */
[----:B------:R-:W-:-:S06]  /*0a00*/  USHF.L.U32 UR17, UR33, 0x1f, URZ ;  /* 0x0000001f21117899 */ /* 0x000fcc00080006ff */
[----:B-1----:R-:W-:-:S04]  /*0a10*/  MOV R2, UR17 ;  /* 0x0000001100027c02 */ /* 0x002fc80008000f00 */
[----:B------:R-:W1:Y:S02]  /*0a20*/  SYNCS.PHASECHK.TRANS64.TRYWAIT P0, [UR25+0x30], R2 ;  /* 0x00003002ff0075a7 */ /* 0x000e640008001119 */
[----:B-1----:R-:W-:Y:S05]  /*0a30*/  @!P0 BRA `(.L_x_6) ;  /* 0x0000003000548947 */ /* 0x002fea0003800000 */
.L_x_5:
[----:B------:R-:W-:Y:S02]  /*0a40*/  ELECT P1, URZ, PT ;  /* 0x0000000000ff782f */ /* 0x000fe40003820000 */
[----:B------:R-:W-:Y:S01]  /*0a50*/  PLOP3.LUT P0, PT, PT, PT, UP0, 0x80, 0x8 ;  /* 0x000000000008781c */ /* 0x000fe20003f0f008 */
[----:B------:R-:W-:Y:S01]  /*0a60*/  ULOP3.LUT UR33, UR33, UR29, URZ, 0x3c, !UPT ;  /* 0x0000001d21217292 */ /* 0x000fe2000f8e3cff */
[----:B------:R-:W-:Y:S01]  /*0a70*/  PLOP3.LUT P2, PT, PT, PT, PT, 0x80, 0x8 ;  /* 0x000000000008781c */ /* 0x000fe20003f4f070 */
[----:B------:R-:W-:Y:S02]  /*0a80*/  USEL UR32, UR9, URZ, UP1 ;  /* 0x000000ff09207287 */ /* 0x000fe40008800000 */
[----:B------:R-:W-:Y:S02]  /*0a90*/  UIADD3 UR16, UPT, UPT, UR16, 0x36400, URZ ;  /* 0x0003640010107890 */ /* 0x000fe4000fffe0ff */
[----:B------:R-:W-:Y:S02]  /*0aa0*/  UIADD3 UR8, UPT, UPT, UR8, 0x37000, URZ ;  /* 0x0003700008087890 */ /* 0x000fe4000fffe0ff */
[----:B------:R-:W-:-:S02]  /*0ab0*/  @!UP0 USHF.L.U32 UR29, UR33, 0x1f, URZ ;  /* 0x0000001f211d8899 */ /* 0x000fc400080006ff */
[----:B------:R-:W-:Y:S01]  /*0ac0*/  @!UP0 ULEA UR30, UR32, UR28, 0x3 ;  /* 0x0000001c201e8291 */ /* 0x000fe2000f8e18ff */
[----:B------:R3:W-:Y:S01]  /*0ad0*/  @P1 SYNCS.ARRIVE.TRANS64 RZ, [UR25], R3 ;  /* 0x00000003ffff19a7 */ /* 0x0007e20008000019 */
[----:B------:R-:W-:Y:S01]  /*0ae0*/  UMOV UR17, UR25 ;  /* 0x0000001900117c82 */ /* 0x000fe20008000000 */
[----:B------:R-:W-:Y:S01]  /*0af0*/  UTMALDG.2D [UR24], [UR42], desc[URZ] ;  /* 0x0000ff182a0075b4 */ /* 0x000fe20008009000 */
[----:B-1----:R-:W-:Y:S01]  /*0b00*/  IMAD.U32 R2, RZ, RZ, UR29 ;  /* 0x0000001dff027e24 */ /* 0x002fe2000f8e00ff */
[----:B------:R-:W-:Y:S01]  /*0b10*/  UMOV UR9, UR25 ;  /* 0x0000001900097c82 */ /* 0x000fe20008000000 */
[----:B------:R-:W-:-:S04]  /*0b20*/  UIADD3 UR29, UPT, UPT, UR20, 0x1, URZ ;  /* 0x00000001141d7890 */ /* 0x000fc8000fffe0ff */
[----:B------:R-:W-:Y:S01]  /*0b30*/  UISETP.NE.AND UP0, UPT, UR29, 0x20, UPT ;  /* 0x000000201d00788c */ /* 0x000fe2000bf05270 */
[----:B------:R-:W-:Y:S01]  /*0b40*/  UTMALDG.2D [UR4], [UR40], desc[URZ] ;  /* 0x0000ff04280075b4 */ /* 0x000fe20008009000 */
[----:B------:R1:W-:Y:S01]  /*0b50*/  UTMALDG.3D [UR16], [UR38], desc[URZ] ;  /* 0x0000ff10260075b4 */ /* 0x0003e20008011000 */
[----:B------:R3:W-:Y:S01]  /*0b60*/  UTMALDG.3D [UR8], [UR36], desc[URZ] ;  /* 0x0000ff08240075b4 */ /* 0x0007e20008011000 */
[----:B------:R3:W4:Y:S01]  /*0b70*/  @!P0 SYNCS.PHASECHK.TRANS64.TRYWAIT P2, [UR30+0x30], R2 ;  /* 0x00003002ff0085a7 */ /* 0x000722000804111e */
[----:B-1----:R-:W-:-:S04]  /*0b80*/  UMOV UR20, UR29 ;  /* 0x0000001d00147c82 */ /* 0x002fc80008000000 */
[----:B------:R-:W-:Y:S05]  /*0b90*/  BRA.U UP0, `(.L_x_7) ;  /* 0xfffffffd00587547 */ /* 0x000fea000b83ffff */
[----:B------:R-:W1:Y:S01]  /*0ba0*/  LDCU.64 UR4, c[0x0][0x648] ;  /* 0x0000c900ff0477ac */ /* 0x000e620008000a00 */
[----:B------:R-:W-:-:S04]  /*0bb0*/  UIADD3 UR34, UPT, UPT, UR31, UR34, URZ ;  /* 0x000000221f227290 */ /* 0x000fc8000fffe0ff */
[----:B------:R-:W-:Y:S02]  /*0bc0*/  UISETP.GE.AND UP0, UPT, UR34, 0x400, UPT ;  /* 0x000004002200788c */ /* 0x000fe4000bf06270 */
[----:B-1----:R-:W-:Y:S01]  /*0bd0*/  UIMAD.WIDE.U32 UR6, UR34, UR5, URZ ;  /* 0x00000005220672a5 */ /* 0x002fe2000f8e00ff */
[----:B------:R-:W1:Y:S03]  /*0be0*/  LDCU UR5, c[0x0][0x658] ;  /* 0x0000cb00ff0577ac */ /* 0x000e660008000800 */
[----:B------:R-:W-:-:S04]  /*0bf0*/  UIADD3 UR6, UPT, UPT, UR34, -UR7, URZ ;  /* 0x8000000722067290 */ /* 0x000fc8000fffe0ff */
[----:B------:R-:W-:-:S04]  /*0c00*/  USHF.R.U32.HI UR6, URZ, UR23, UR6 ;  /* 0x00000017ff067299 */ /* 0x000fc80008011606 */
[----:B------:R-:W-:-:S04]  /*0c10*/  UIADD3 UR6, UPT, UPT, UR7, UR6, URZ ;  /* 0x0000000607067290 */ /* 0x000fc8000fffe0ff */
[----:B------:R-:W-:-:S04]  /*0c20*/  USHF.R.U32.HI UR19, URZ, UR22, UR6 ;  /* 0x00000016ff137299 */ /* 0x000fc80008011606 */
[----:B------:R-:W-:-:S04]  /*0c30*/  UIADD3 UR19, UPT, UPT, -UR19, URZ, URZ ;  /* 0x000000ff13137290 */ /* 0x000fc8000fffe1ff */
[----:B------:R-:W-:-:S04]  /*0c40*/  UIMAD UR19, UR4, UR19, UR34 ;  /* 0x00000013041372a4 */ /* 0x000fc8000f8e0222 */
[----:B-1----:R-:W-:Y:S01]  /*0c50*/  UIMAD.WIDE.U32 UR6, UR19, UR5, URZ ;  /* 0x00000005130672a5 */ /* 0x002fe2000f8e00ff */
[----:B------:R-:W1:Y:S03]  /*0c60*/  LDCU.64 UR4, c[0x0][0x660] ;  /* 0x0000cc00ff0477ac */ /* 0x000e660008000a00 */
[----:B------:R-:W-:-:S04]  /*0c70*/  UIADD3 UR6, UPT, UPT, UR19, -UR7, URZ ;  /* 0x8000000713067290 */ /* 0x000fc8000fffe0ff */
[----:B------:R-:W-:-:S04]  /*0c80*/  USHF.R.U32.HI UR6, URZ, UR21, UR6 ;  /* 0x00000015ff067299 */ /* 0x000fc80008011606 */
[----:B------:R-:W-:-:S04]  /*0c90*/  UIADD3 UR6, UPT, UPT, UR7, UR6, URZ ;  /* 0x0000000607067290 */ /* 0x000fc8000fffe0ff */
[----:B---3--:R-:W-:-:S04]  /*0ca0*/  USHF.R.U32.HI UR11, URZ, UR13, UR6 ;  /* 0x0000000dff0b7299 */ /* 0x008fc80008011606 */
[----:B-1----:R-:W-:-:S04]  /*0cb0*/  UIMAD.WIDE.U32 UR6, UR11, UR5, URZ ;  /* 0x000000050b0672a5 */ /* 0x002fc8000f8e00ff */
[----:B------:R-:W-:-:S04]  /*0cc0*/  UIADD3 UR5, UPT, UPT, UR11, -UR7, URZ ;  /* 0x800000070b057290 */ /* 0x000fc8000fffe0ff */
[----:B------:R-:W-:-:S03]  /*0cd0*/  USHF.R.U32.HI UR5, URZ, UR15, UR5 ;  /* 0x0000000fff057299 */ /* 0x000fc60008011605 */
[----:B------:R-:W1:Y:S01]  /*0ce0*/  LDCU UR6, c[0x0][0x654] ;  /* 0x0000ca80ff0677ac */ /* 0x000e620008000800 */
[----:B------:R-:W-:Y:S02]  /*0cf0*/  UIADD3 UR5, UPT, UPT, UR7, UR5, URZ ;  /* 0x0000000507057290 */ /* 0x000fe4000fffe0ff */
[----:B------:R-:W-:Y:S02]  /*0d00*/  UIADD3 UR7, UPT, UPT, -UR11, URZ, URZ ;  /* 0x000000ff0b077290 */ /* 0x000fe4000fffe1ff */
[----:B------:R-:W-:-:S04]  /*0d10*/  USHF.R.U32.HI UR5, URZ, UR14, UR5 ;  /* 0x0000000eff057299 */ /* 0x000fc80008011605 */
[----:B------:R-:W-:-:S04]  /*0d20*/  UIADD3 UR5, UPT, UPT, -UR5, URZ, URZ ;  /* 0x000000ff05057290 */ /* 0x000fc8000fffe1ff */
[----:B------:R-:W-:Y:S02]  /*0d30*/  UIMAD UR11, UR4, UR5, UR11 ;  /* 0x00000005040b72a4 */ /* 0x000fe4000f8e020b */
[----:B-1----:R-:W-:Y:S01]  /*0d40*/  UIMAD UR19, UR6, UR7, UR19 ;  /* 0x00000007061372a4 */ /* 0x002fe2000f8e0213 */
[----:B------:R-:W-:Y:S11]  /*0d50*/  BRA.U !UP0, `(.L_x_8) ;  /* 0xfffffff908a07547 */ /* 0x000ff6000b83ffff */
.L_x_4:
[----:B-1----:R-:W-:Y:S02]  /*0d60*/  UIADD3 UR4, UPT, UPT, UR32, 0x2, URZ ;  /* 0x0000000220047890 */ /* 0x002fe4000fffe0ff */
[----:B------:R-:W-:-:S04]  /*0d70*/  UISETP.NE.AND UP0, UPT, UR32, 0x5, UPT ;  /* 0x000000052000788c */ /* 0x000fc8000bf05270 */
[----:B------:R-:W-:-:S04]  /*0d80*/  USEL UR4, UR4, 0x1, UP0 ;  /* 0x0000000104047887 */ /* 0x000fc80008000000 */
[----:B------:R-:W-:Y:S02]  /*0d90*/  UIADD3 UR6, UPT, UPT, UR4, 0x1, URZ ;  /* 0x0000000104067890 */ /* 0x000fe4000fffe0ff */
[----:B------:R-:W-:-:S04]  /*0da0*/  UISETP.NE.AND UP1, UPT, UR4, 0x6, UPT ;  /* 0x000000060400788c */ /* 0x000fc8000bf25270 */
[----:B------:R-:W-:Y:S01]  /*0db0*/  USEL UR6, UR6, 0x1, UP1 ;  /* 0x0000000106067887 */ /* 0x000fe20008800000 */
[----:B------:R-:W1:Y:S01]  /*0dc0*/  S2UR UR4, SR_CgaCtaId ;  /* 0x00000000000479c3 */ /* 0x000e620000008800 */
[----:B------:R-:W-:Y:S02]  /*0dd0*/  UISETP.EQ.XOR UP1, UPT, UR32, 0x5, !UP1 ;  /* 0x000000052000788c */ /* 0x000fe4000cf22a70 */
[----:B------:R-:W-:Y:S02]  /*0de0*/  UIADD3 UR5, UPT, UPT, UR6, 0x1, URZ ;  /* 0x0000000106057890 */ /* 0x000fe4000fffe0ff */
[----:B------:R-:W-:Y:S02]  /*0df0*/  UISETP.NE.AND UP0, UPT, UR6, 0x6, UPT ;  /* 0x000000060600788c */ /* 0x000fe4000bf05270 */
[----:B------:R-:W-:Y:S02]  /*0e00*/  UISETP.EQ.XOR UP1, UPT, UR6, 0x6, UP1 ;  /* 0x000000060600788c */ /* 0x000fe40008f22a70 */
[----:B------:R-:W-:-:S04]  /*0e10*/  USEL UR5, UR5, 0x1, UP0 ;  /* 0x0000000105057887 */ /* 0x000fc80008000000 */
[----:B------:R-:W-:Y:S02]  /*0e20*/  UIADD3 UR7, UPT, UPT, UR5, 0x1, URZ ;  /* 0x0000000105077890 */ /* 0x000fe4000fffe0ff */
[----:B------:R-:W-:Y:S02]  /*0e30*/  UISETP.NE.AND UP0, UPT, UR5, 0x6, UPT ;  /* 0x000000060500788c */ /* 0x000fe4000bf05270 */
[----:B------:R-:W-:Y:S02]  /*0e40*/  UISETP.EQ.XOR UP1, UPT, UR5, 0x6, UP1 ;  /* 0x000000060500788c */ /* 0x000fe40008f22a70 */
[----:B------:R-:W-:Y:S01]  /*0e50*/  USEL UR7, UR7, 0x1, UP0 ;  /* 0x0000000107077887 */ /* 0x000fe20008000000 */
[----:B------:R-:W-:-:S03]  /*0e60*/  UMOV UR5, 0x400 ;  /* 0x0000040000057882 */ /* 0x000fc60000000000 */
[----:B------:R-:W-:Y:S02]  /*0e70*/  UISETP.EQ.XOR UP1, UPT, UR7, 0x6, UP1 ;  /* 0x000000060700788c */ /* 0x000fe40008f22a70 */
[----:B------:R-:W-:Y:S02]  /*0e80*/  UISETP.NE.AND UP0, UPT, UR7, 0x6, UPT ;  /* 0x000000060700788c */ /* 0x000fe4000bf05270 */
[----:B------:R-:W-:Y:S02]  /*0e90*/  USEL UR6, URZ, 0x1, !UP1 ;  /* 0x00000001ff067887 */ /* 0x000fe4000c800000 */
[----:B-1----:R-:W-:Y:S02]  /*0ea0*/  ULEA UR4, UR4, UR5, 0x18 ;  /* 0x0000000504047291 */ /* 0x002fe4000f8ec0ff */
[----:B------:R-:W-:Y:S02]  /*0eb0*/  ULOP3.LUT UR6, UR33, UR6, URZ, 0x3c, !UPT ;  /* 0x0000000621067292 */ /* 0x000fe4000f8e3cff */
[----:B------:R-:W-:-:S02]  /*0ec0*/  USEL UR7, UR7, URZ, UP0 ;  /* 0x000000ff07077287 */ /* 0x000fc40008000000 */
[----:B------:R-:W-:Y:S02]  /*0ed0*/  USHF.L.U32 UR6, UR6, 0x1f, URZ ;  /* 0x0000001f06067899 */ /* 0x000fe400080006ff */
[----:B------:R-:W-:-:S04]  /*0ee0*/  ULEA UR4, UR7, UR4, 0x3 ;  /* 0x0000000407047291 */ /* 0x000fc8000f8e18ff */
[----:B------:R-:W-:-:S05]  /*0ef0*/  MOV R2, UR6 ;  /* 0x0000000600027c02 */ /* 0x000fca0008000f00 */
[----:B------:R-:W1:Y:S02]  /*0f00*/  SYNCS.PHASECHK.TRANS64.TRYWAIT P0, [UR4+0x30], R2 ;  /* 0x00003002ff0075a7 */ /* 0x000e640008001104 */
[----:B-1----:R-:W-:Y:S05]  /*0f10*/  @!P0 BRA `(.L_x_9) ;  /* 0x0000002c003c8947 */ /* 0x002fea0003800000 */
.L_x_42:
[----:B------:R-:W-:-:S13]  /*0f20*/  ELECT P0, URZ, PT ;  /* 0x0000000000ff782f */ /* 0x000fda0003800000 */
[----:B-1----:R-:W-:-:S04]  /*0f30*/  @P0 MOV R2, 0x8400 ;  /* 0x0000840000020802 */ /* 0x002fc80000000f00 */
[----:B------:R5:W-:Y:S03]  /*0f40*/  @P0 SYNCS.ARRIVE.TRANS64 RZ, [UR4], R2 ;  /* 0x00000002ffff09a7 */ /* 0x000be60008000004 */
.L_x_3:
[----:B------:R-:W-:-:S13]  /*0f50*/  ISETP.NE.AND P0, PT, R7, 0x4, PT ;  /* 0x000000040700780c */ /* 0x000fda0003f05270 */
[----:B------:R-:W-:Y:S05]  /*0f60*/  @P0 BRA `(.L_x_10) ;  /* 0x0000000800940947 */ /* 0x000fea0003800000 */
[----:B------:R-:W1:Y:S08]  /*0f70*/  S2UR UR27, SR_CTAID.Z ;  /* 0x00000000001b79c3 */ /* 0x000e700000002700 */
[----:B------:R-:W-:Y:S01]  /*0f80*/  BAR.SYNC.DEFER_BLOCKING 0x3, 0xa0 ;  /* 0x00c2800000007b1d */ /* 0x000fe20000010000 */
[----:B------:R-:W-:Y:S01]  /*0f90*/  HFMA2 R6, -RZ, RZ, 0, 5.9604644775390625e-08 ;  /* 0x00000001ff067431 */ /* 0x000fe200000001ff */
[----:B------:R-:W-:-:S04]  /*0fa0*/  MOV R5, 0x1 ;  /* 0x0000000100057802 */ /* 0x000fc80000000f00 */
[----:B-1----:R-:W-:Y:S02]  /*0fb0*/  UMOV UR4, 0x400 ;  /* 0x0000040000047882 */ /* 0x002fe40000000000 */
[----:B------:R-:W1:Y:S01]  /*0fc0*/  S2UR UR12, SR_CgaCtaId ;  /* 0x00000000000c79c3 */ /* 0x000e620000008800 */
[----:B------:R-:W-:Y:S02]  /*0fd0*/  UISETP.GT.U32.AND UP0, UPT, UR27, 0x3ff, UPT ;  /* 0x000003ff1b00788c */ /* 0x000fe4000bf04070 */
[----:B-1----:R-:W-:-:S07]  /*0fe0*/  ULEA UR12, UR12, UR4, 0x18 ;  /* 0x000000040c0c7291 */ /* 0x002fce000f8ec0ff */
[----:B------:R-:W-:Y:S05]  /*0ff0*/  BRA.U UP0, `(.L_x_11) ;  /* 0x0000000900387547 */ /* 0x000fea000b800000 */
[----:B-----5:R-:W1:Y:S01]  /*1000*/  LDS R2, [UR12+0x88] ;  /* 0x0000880cff027984 */ /* 0x020e620008000800 */
[----:B------:R-:W5:Y:S01]  /*1010*/  LDCU UR5, c[0x0][0x374] ;  /* 0x00006e80ff0577ac */ /* 0x000f620008000800 */
[----:B------:R-:W-:Y:S01]  /*1020*/  MOV R5, 0x1 ;  /* 0x0000000100057802 */ /* 0x000fe20000000f00 */
[----:B------:R-:W5:Y:S01]  /*1030*/  LDCU UR16, c[0x0][0x370] ;  /* 0x00006e00ff1077ac */ /* 0x000f620008000800 */
[----:B------:R-:W4:Y:S01]  /*1040*/  LDCU UR37, c[0x0][0x378] ;  /* 0x00006f00ff2577ac */ /* 0x000f220008000800 */
[----:B------:R-:W-:Y:S01]  /*1050*/  UMOV UR41, 0x8a02000 ;  /* 0x08a0200000297882 */ /* 0x000fe20000000000 */
[----:B------:R-:W-:Y:S02]  /*1060*/  USEL UR4, URZ, 0x4000, UP6 ;  /* 0x00004000ff047887 */ /* 0x000fe4000b000000 */
[----:B------:R-:W-:Y:S02]  /*1070*/  USEL UR41, UR41, 0x8a00000, !UP5 ;  /* 0x08a0000029297887 */ /* 0x000fe4000e800000 */
[----:B------:R-:W-:-:S02]  /*1080*/  UIADD3 UR19, UPT, UPT, UR12, 0x37000, URZ ;  /* 0x000370000c137890 */ /* 0x000fc4000fffe0ff */
[----:B------:R-:W-:Y:S02]  /*1090*/  UIADD3 UR41, UPT, UPT, UR4, UR41, URZ ;  /* 0x0000002904297290 */ /* 0x000fe4000fffe0ff */
[----:B------:R-:W-:Y:S02]  /*10a0*/  UIADD3 UR20, UPT, UPT, UR12, 0x36400, URZ ;  /* 0x000364000c147890 */ /* 0x000fe4000fffe0ff */
[----:B-----5:R-:W-:Y:S02]  /*10b0*/  UIMAD UR16, UR5, UR16, URZ ;  /* 0x00000010051072a4 */ /* 0x020fe4000f8e02ff */
[----:B------:R-:W-:Y:S02]  /*10c0*/  UIADD3 UR24, UPT, UPT, UR12, 0x6400, URZ ;  /* 0x000064000c187890 */ /* 0x000fe4000fffe0ff */
[----:B----4-:R-:W-:Y:S02]  /*10d0*/  UIMAD UR37, UR16, UR37, URZ ;  /* 0x00000025102572a4 */ /* 0x010fe4000f8e02ff */
[----:B------:R-:W-:-:S02]  /*10e0*/  UIADD3 UR25, UPT, UPT, UR12, 0x1e400, URZ ;  /* 0x0001e4000c197890 */ /* 0x000fc4000fffe0ff */
[----:B------:R-:W-:Y:S02]  /*10f0*/  USHF.R.U32.HI UR19, URZ, 0x4, UR19 ;  /* 0x00000004ff137899 */ /* 0x000fe40008011613 */
[----:B------:R-:W-:Y:S02]  /*1100*/  USHF.R.U32.HI UR20, URZ, 0x4, UR20 ;  /* 0x00000004ff147899 */ /* 0x000fe40008011614 */
[----:B------:R-:W-:Y:S02]  /*1110*/  USHF.R.U32.HI UR24, URZ, 0x4, UR24 ;  /* 0x00000004ff187899 */ /* 0x000fe40008011618 */
[----:B------:R-:W-:Y:S01]  /*1120*/  USHF.R.U32.HI UR25, URZ, 0x4, UR25 ;  /* 0x00000004ff197899 */ /* 0x000fe20008011619 */
[----:B-1----:R-:W-:Y:S01]  /*1130*/  R2UR UR38, R2 ;  /* 0x00000000022672ca */ /* 0x002fe200000e0000 */
[----:B------:R-:W-:Y:S02]  /*1140*/  ULOP3.LUT UR19, UR19, 0x3fc0, URZ, 0xc0, !UPT ;  /* 0x00003fc013137892 */ /* 0x000fe4000f8ec0ff */
[----:B------:R-:W-:-:S02]  /*1150*/  ULOP3.LUT UR20, UR20, 0x3fc0, URZ, 0xc0, !UPT ;  /* 0x00003fc014147892 */ /* 0x000fc4000f8ec0ff */
[----:B------:R-:W-:Y:S02]  /*1160*/  ULOP3.LUT UR24, UR24, 0x3fc0, URZ, 0xc0, !UPT ;  /* 0x00003fc018187892 */ /* 0x000fe4000f8ec0ff */
[----:B------:R-:W-:Y:S02]  /*1170*/  ULOP3.LUT UR25, UR25, 0x3fc0, URZ, 0xc0, !UPT ;  /* 0x00003fc019197892 */ /* 0x000fe4000f8ec0ff */
[----:B------:R-:W-:Y:S02]  /*1180*/  ULOP3.LUT UR19, UR19, 0x10000, URZ, 0xfc, !UPT ;  /* 0x0001000013137892 */ /* 0x000fe4000f8efcff */
[----:B------:R-:W-:Y:S02]  /*1190*/  ULOP3.LUT UR20, UR20, 0x10000, URZ, 0xfc, !UPT ;  /* 0x0001000014147892 */ /* 0x000fe4000f8efcff */
[----:B------:R-:W-:Y:S02]  /*11a0*/  UIADD3 UR10, UPT, UPT, UR38, 0x100, URZ ;  /* 0x00000100260a7890 */ /* 0x000fe4000fffe0ff */
[----:B------:R-:W-:-:S02]  /*11b0*/  UIADD3 UR8, UPT, UPT, UR38, 0x40000100, URZ ;  /* 0x4000010026087890 */ /* 0x000fc4000fffe0ff */
[----:B------:R-:W-:Y:S02]  /*11c0*/  UIADD3 UR6, UPT, UPT, UR38, -0x7fffff00, URZ ;  /* 0x8000010026067890 */ /* 0x000fe4000fffe0ff */
[----:B------:R-:W-:Y:S02]  /*11d0*/  UIADD3 UR4, UPT, UPT, UR38, -0x3fffff00, URZ ;  /* 0xc000010026047890 */ /* 0x000fe4000fffe0ff */
[----:B------:R-:W-:Y:S02]  /*11e0*/  UIADD3 UR11, UPT, UPT, UR38, 0x104, URZ ;  /* 0x00000104260b7890 */ /* 0x000fe4000fffe0ff */
[----:B------:R-:W-:Y:S02]  /*11f0*/  UIADD3 UR9, UPT, UPT, UR38, 0x40000104, URZ ;  /* 0x4000010426097890 */ /* 0x000fe4000fffe0ff */
[----:B------:R-:W-:Y:S02]  /*1200*/  UIADD3 UR7, UPT, UPT, UR38, -0x7ffffefc, URZ ;  /* 0x8000010426077890 */ /* 0x000fe4000fffe0ff */
[----:B------:R-:W-:-:S02]  /*1210*/  UIADD3 UR5, UPT, UPT, UR38, -0x3ffffefc, URZ ;  /* 0xc000010426057890 */ /* 0x000fc4000fffe0ff */
[----:B------:R-:W-:Y:S02]  /*1220*/  USHF.R.U32.HI UR26, URZ, 0x1, UR10 ;  /* 0x00000001ff1a7899 */ /* 0x000fe4000801160a */
[----:B------:R-:W-:Y:S02]  /*1230*/  USHF.R.U32.HI UR18, URZ, 0x1, UR8 ;  /* 0x00000001ff127899 */ /* 0x000fe40008011608 */
[----:B------:R-:W-:Y:S02]  /*1240*/  USHF.R.U32.HI UR17, URZ, 0x1, UR6 ;  /* 0x00000001ff117899 */ /* 0x000fe40008011606 */
[----:B------:R-:W-:Y:S02]  /*1250*/  USHF.R.U32.HI UR16, URZ, 0x1, UR4 ;  /* 0x00000001ff107899 */ /* 0x000fe40008011604 */
[----:B------:R-:W-:Y:S02]  /*1260*/  USHF.R.U32.HI UR52, URZ, 0x1a, UR11 ;  /* 0x0000001aff347899 */ /* 0x000fe4000801160b */
[----:B------:R-:W-:-:S02]  /*1270*/  USHF.R.U32.HI UR46, URZ, 0x1a, UR9 ;  /* 0x0000001aff2e7899 */ /* 0x000fc40008011609 */
[----:B------:R-:W-:Y:S02]  /*1280*/  USHF.R.U32.HI UR42, URZ, 0x1a, UR7 ;  /* 0x0000001aff2a7899 */ /* 0x000fe40008011607 */
[----:B------:R-:W-:Y:S02]  /*1290*/  USHF.R.U32.HI UR40, URZ, 0x1a, UR5 ;  /* 0x0000001aff287899 */ /* 0x000fe40008011605 */
[----:B------:R-:W-:Y:S02]  /*12a0*/  ULOP3.LUT UR26, UR26, 0x60000000, URZ, 0xc0, !UPT ;  /* 0x600000001a1a7892 */ /* 0x000fe4000f8ec0ff */
[----:B------:R-:W-:Y:S02]  /*12b0*/  ULOP3.LUT UR18, UR18, 0x60000000, URZ, 0xc0, !UPT ;  /* 0x6000000012127892 */ /* 0x000fe4000f8ec0ff */
[----:B------:R-:W-:Y:S02]  /*12c0*/  ULOP3.LUT UR17, UR17, 0x60000000, URZ, 0xc0, !UPT ;  /* 0x6000000011117892 */ /* 0x000fe4000f8ec0ff */
[----:B------:R-:W-:-:S02]  /*12d0*/  ULOP3.LUT UR16, UR16, 0x60000000, URZ, 0xc0, !UPT ;  /* 0x6000000010107892 */ /* 0x000fc4000f8ec0ff */
[----:B------:R-:W-:Y:S02]  /*12e0*/  ULOP3.LUT UR52, UR26, 0x30, UR52, 0xf8, !UPT ;  /* 0x000000301a347892 */ /* 0x000fe4000f8ef834 */
[----:B------:R-:W-:Y:S02]  /*12f0*/  ULOP3.LUT UR46, UR18, 0x30, UR46, 0xf8, !UPT ;  /* 0x00000030122e7892 */ /* 0x000fe4000f8ef82e */
[----:B------:R-:W-:Y:S02]  /*1300*/  ULOP3.LUT UR42, UR17, 0x30, UR42, 0xf8, !UPT ;  /* 0x00000030112a7892 */ /* 0x000fe4000f8ef82a */
[----:B------:R-:W-:Y:S02]  /*1310*/  ULOP3.LUT UR40, UR16, 0x30, UR40, 0xf8, !UPT ;  /* 0x0000003010287892 */ /* 0x000fe4000f8ef828 */
[----:B------:R-:W-:Y:S02]  /*1320*/  ULOP3.LUT UR53, UR52, UR41, URZ, 0xfc, !UPT ;  /* 0x0000002934357292 */ /* 0x000fe4000f8efcff */
[----:B------:R-:W-:-:S02]  /*1330*/  ULOP3.LUT UR47, UR46, UR41, URZ, 0xfc, !UPT ;  /* 0x000000292e2f7292 */ /* 0x000fc4000f8efcff */
[----:B------:R-:W-:Y:S02]  /*1340*/  ULOP3.LUT UR43, UR42, UR41, URZ, 0xfc, !UPT ;  /* 0x000000292a2b7292 */ /* 0x000fe4000f8efcff */
[----:B------:R-:W-:Y:S02]  /*1350*/  ULOP3.LUT UR41, UR40, UR41, URZ, 0xfc, !UPT ;  /* 0x0000002928297292 */ /* 0x000fe4000f8efcff */
[----:B------:R-:W-:Y:S02]  /*1360*/  ULOP3.LUT UR24, UR24, 0x10000, URZ, 0xfc, !UPT ;  /* 0x0001000018187892 */ /* 0x000fe4000f8efcff */
[----:B------:R-:W-:Y:S01]  /*1370*/  ULOP3.LUT UR25, UR25, 0x10000, URZ, 0xfc, !UPT ;  /* 0x0001000019197892 */ /* 0x000fe2000f8efcff */
[----:B------:R-:W-:Y:S01]  /*1380*/  UMOV UR36, URZ ;  /* 0x000000ff00247c82 */ /* 0x000fe20008000000 */
[----:B------:R-:W-:Y:S01]  /*1390*/  UMOV UR35, URZ ;  /* 0x000000ff00237c82 */ /* 0x000fe20008000000 */
[----:B------:R-:W-:Y:S01]  /*13a0*/  UMOV UR33, URZ ;  /* 0x000000ff00217c82 */ /* 0x000fe20008000000 */
[----:B------:R-:W-:Y:S01]  /*13b0*/  UMOV UR52, URZ ;  /* 0x000000ff00347c82 */ /* 0x000fe20008000000 */
[----:B------:R-:W-:Y:S01]  /*13c0*/  UMOV UR46, URZ ;  /* 0x000000ff002e7c82 */ /* 0x000fe20008000000 */
[----:B------:R-:W-:Y:S01]  /*13d0*/  UMOV UR42, URZ ;  /* 0x000000ff002a7c82 */ /* 0x000fe20008000000 */
[----:B------:R-:W-:-:S05]  /*13e0*/  UMOV UR40, URZ ;  /* 0x000000ff00287c82 */ /* 0x000fca0008000000 */
.L_x_16:
[----:B------:R-:W-:Y:S01]  /*13f0*/  USHF.L.U32 UR16, UR35, 0x1f, URZ ;  /* 0x0000001f23107899 */ /* 0x000fe200080006ff */
[----:B------:R-:W-:Y:S01]  /*1400*/  SHF.L.U32 R3, R5, 0x1f, RZ ;  /* 0x0000001f05037819 */ /* 0x000fe200000006ff */
[----:B----4-:R-:W-:Y:S02]  /*1410*/  ULEA UR18, UR33, UR12, 0x3 ;  /* 0x0000000c21127291 */ /* 0x010fe4000f8e18ff */
[----:B-1----:R-:W-:Y:S02]  /*1420*/  ULEA UR17, UR36, UR12, 0x3 ;  /* 0x0000000c24117291 */ /* 0x002fe4000f8e18ff */
[----:B------:R-:W-:Y:S01]  /*1430*/  MOV R2, UR16 ;  /* 0x0000001000027c02 */ /* 0x000fe20008000f00 */
[----:B------:R-:W-:Y:S02]  /*1440*/  UIADD3 UR27, UPT, UPT, UR37, UR27, URZ ;  /* 0x0000001b251b7290 */ /* 0x000fe4000fffe0ff */
[----:B------:R-:W-:Y:S02]  /*1450*/  UPLOP3.LUT UP2, UPT, UPT, UPT, UPT, 0x40, 0x4 ;  /* 0x000000000004789c */ /* 0x000fe40003f4e870 */
[----:B-----5:R1:W4:Y:S01]  /*1460*/  SYNCS.PHASECHK.TRANS64.TRYWAIT P1, [UR18], R2 ;  /* 0x00000002ff0075a7 */ /* 0x0203220008021112 */
[----:B------:R-:W-:Y:S01]  /*1470*/  ULEA UR18, UR36, UR38, 0x7 ;  /* 0x0000002624127291 */ /* 0x000fe2000f8e38ff */
[----:B------:R-:W5:Y:S02]  /*1480*/  SYNCS.PHASECHK.TRANS64.TRYWAIT P0, [UR17+0x70], R3 ;  /* 0x00007003ff0075a7 */ /* 0x000f640008001111 */
[----:B-1--45:R-:W-:Y:S09]  /*1490*/  @!P0 BRA `(.L_x_12) ;  /* 0x0000002400fc8947 */ /* 0x032ff20003800000 */
.L_x_44:
[----:B------:R-:W-:-:S05]  /*14a0*/  UMOV UR31, URZ ;  /* 0x000000ff001f7c82 */ /* 0x000fca0008000000 */
.L_x_15:
[----:B------:R-:W-:Y:S02]  /*14b0*/  USHF.L.U32 UR34, UR33, 0xa, URZ ;  /* 0x0000000a21227899 */ /* 0x000fe400080006ff */
[----:B------:R-:W-:Y:S02]  /*14c0*/  UIADD3 UR26, UPT, UPT, UR33, 0x1, URZ ;  /* 0x00000001211a7890 */ /* 0x000fe4000fffe0ff */
[----:B------:R-:W-:Y:S02]  /*14d0*/  UISETP.GT.U32.AND UP0, UPT, UR31, 0x1e, UPT ;  /* 0x0000001e1f00788c */ /* 0x000fe4000bf04070 */
[----:B----4-:R-:W-:Y:S02]  /*14e0*/  USHF.L.U32 UR58, UR33, 0x5, URZ ;  /* 0x00000005213a7899 */ /* 0x010fe400080006ff */
[----:B------:R-:W-:Y:S02]  /*14f0*/  UIADD3 UR30, UPT, UPT, UR34, 0x6, URZ ;  /* 0x00000006221e7890 */ /* 0x000fe4000fffe0ff */
[----:B------:R-:W-:Y:S01]  /*1500*/  ULEA UR16, UR33, UR12, 0x3 ;  /* 0x0000000c21107291 */ /* 0x000fe2000f8e18ff */
[----:B------:R-:W-:Y:S01]  /*1510*/  PLOP3.LUT P0, PT, PT, PT, UP0, 0x80, 0x8 ;  /* 0x000000000008781c */ /* 0x000fe20003f0f008 */
[----:B------:R-:W-:Y:S02]  /*1520*/  UISETP.NE.AND UP1, UPT, UR26, 0x6, UPT ;  /* 0x000000061a00788c */ /* 0x000fe4000bf25270 */
[----:B------:R-:W-:Y:S02]  /*1530*/  UIADD3 UR60, UPT, UPT, UR58, UR20, URZ ;  /* 0x000000143a3c7290 */ /* 0x000fe4000fffe0ff */
[----:B------:R-:W-:Y:S02]  /*1540*/  UIADD3 UR56, UPT, UPT, UR34, UR25, URZ ;  /* 0x0000001922387290 */ /* 0x000fe4000fffe0ff */
[----:B------:R-:W-:Y:S02]  /*1550*/  UIADD3 UR54, UPT, UPT, UR34, UR24, URZ ;  /* 0x0000001822367290 */ /* 0x000fe4000fffe0ff */
[----:B------:R-:W-:Y:S02]  /*1560*/  UIADD3 UR50, UPT, UPT, UR25, 0x2, UR34 ;  /* 0x0000000219327890 */ /* 0x000fe4000fffe022 */
[----:B------:R-:W-:Y:S02]  /*1570*/  UIADD3 UR48, UPT, UPT, UR24, 0x2, UR34 ;  /* 0x0000000218307890 */ /* 0x000fe4000fffe022 */
[----:B------:R-:W-:Y:S02]  /*1580*/  UIADD3 UR44, UPT, UPT, UR25, 0x4, UR34 ;  /* 0x00000004192c7890 */ /* 0x000fe4000fffe022 */
[----:B------:R-:W-:Y:S02]  /*1590*/  UIADD3 UR32, UPT, UPT, UR30, UR25, URZ ;  /* 0x000000191e207290 */ /* 0x000fe4000fffe0ff */
[----:B------:R-:W-:Y:S02]  /*15a0*/  UIADD3 UR58, UPT, UPT, UR58, UR19, URZ ;  /* 0x000000133a3a7290 */ /* 0x000fe4000fffe0ff */
[----:B------:R-:W-:Y:S02]  /*15b0*/  UIADD3 UR34, UPT, UPT, UR24, 0x4, UR34 ;  /* 0x0000000418227890 */ /* 0x000fe4000fffe022 */
[----:B------:R-:W-:Y:S02]  /*15c0*/  UIADD3 UR29, UPT, UPT, UR16, 0x30, URZ ;  /* 0x00000030101d7890 */ /* 0x000fe4000fffe0ff */
[----:B------:R-:W-:Y:S02]  /*15d0*/  USEL UR28, URZ, 0x1, UP1 ;  /* 0x00000001ff1c7887 */ /* 0x000fe40008800000 */
[----:B------:R-:W-:Y:S02]  /*15e0*/  UIADD3 UR30, UPT, UPT, UR30, UR24, URZ ;  /* 0x000000181e1e7290 */ /* 0x000fe4000fffe0ff */
[----:B------:R-:W-:Y:S01]  /*15f0*/  USEL UR33, UR26, URZ, UP1 ;  /* 0x000000ff1a217287 */ /* 0x000fe20008800000 */
[----:B------:R-:W-:Y:S01]  /*1600*/  UMOV UR61, 0x4008 ;  /* 0x00004008003d7882 */ /* 0x000fe20000000000 */
[----:B------:R-:W-:Y:S01]  /*1610*/  UMOV UR59, 0x4008 ;  /* 0x00004008003b7882 */ /* 0x000fe20000000000 */
[----:B------:R-:W-:Y:S01]  /*1620*/  UMOV UR57, 0x40004040 ;  /* 0x4000404000397882 */ /* 0x000fe20000000000 */
[----:B------:R-:W-:Y:S01]  /*1630*/  UMOV UR55, 0x40004040 ;  /* 0x4000404000377882 */ /* 0x000fe20000000000 */
[----:B------:R-:W-:Y:S01]  /*1640*/  UMOV UR51, 0x40004040 ;  /* 0x4000404000337882 */ /* 0x000fe20000000000 */
[----:B------:R-:W-:Y:S01]  /*1650*/  UMOV UR49, 0x40004040 ;  /* 0x4000404000317882 */ /* 0x000fe20000000000 */
[----:B------:R-:W-:Y:S01]  /*1660*/  UMOV UR45, 0x40004040 ;  /* 0x40004040002d7882 */ /* 0x000fe20000000000 */
[----:B-----5:R-:W-:Y:S05]  /*1670*/  @P1 BRA `(.L_x_13) ;  /* 0x0000000000101947 */ /* 0x020fea0003800000 */
[----:B------:R-:W-:Y:S06]  /*1680*/  USHF.L.U32 UR26, UR35, 0x1f, URZ ;  /* 0x0000001f231a7899 */ /* 0x000fec00080006ff */
[----:B-1----:R-:W-:Y:S04]  /*1690*/  MOV R2, UR26 ;  /* 0x0000001a00027c02 */ /* 0x002fe80008000f00 */
[----:B------:R-:W1:Y:S02]  /*16a0*/  SYNCS.PHASECHK.TRANS64.TRYWAIT P1, [UR16], R2 ;  /* 0x00000002ff0075a7 */ /* 0x000e640008021110 */
[----:B-1----:R-:W-:Y:S05]  /*16b0*/  @!P1 BRA `(.L_x_14) ;  /* 0x0000002400949947 */ /* 0x002fea0003800000 */
.L_x_13:
[----:B------:R-:W-:Y:S01]  /*16c0*/  ULOP3.LUT UR35, UR35, UR28, URZ, 0x3c, !UPT ;  /* 0x0000001c23237292 */ /* 0x000fe2000f8e3cff */
[----:B------:R-:W-:Y:S01]  /*16d0*/  PLOP3.LUT P1, PT, PT, PT, PT, 0x80, 0x8 ;  /* 0x000000000008781c */ /* 0x000fe20003f2f070 */
[----:B------:R-:W-:Y:S01]  /*16e0*/  @!UP0 ULEA UR26, UR33, UR12, 0x3 ;  /* 0x0000000c211a8291 */ /* 0x000fe2000f8e18ff */
[----:B------:R4:W-:Y:S01]  /*16f0*/  UTCCP.T.S.4x32dp128bit tmem[UR38+0x100], gdesc[UR60] ;  /* 0x0001003c260079e7 */ /* 0x0009e20009100000 */
[----:B------:R-:W-:Y:S01]  /*1700*/  @!UP0 USHF.L.U32 UR16, UR35, 0x1f, URZ ;  /* 0x0000001f23108899 */ /* 0x000fe200080006ff */
[----:B------:R4:W-:Y:S01]  /*1710*/  UTCCP.T.S.4x32dp128bit tmem[UR38+0x104], gdesc[UR58] ;  /* 0x0001043a260079e7 */ /* 0x0009e20009100000 */
[----:B------:R4:W-:Y:S01]  /*1720*/  UTCQMMA gdesc[UR54], gdesc[UR56], tmem[UR18], tmem[UR52], idesc[UR53], tmem[UR10], UP2 ;  /* 0x000a343836007dea */ /* 0x0009e20009000312 */
[----:B------:R-:W-:Y:S01]  /*1730*/  UMOV UR62, UR34 ;  /* 0x00000022003e7c82 */ /* 0x000fe20008000000 */
[----:B------:R-:W-:Y:S01]  /*1740*/  UMOV UR63, 0x40004040 ;  /* 0x40004040003f7882 */ /* 0x000fe20000000000 */
[----:B------:R4:W-:Y:S01]  /*1750*/  UTCQMMA gdesc[UR48], gdesc[UR50], tmem[UR18], tmem[UR46], idesc[UR47], tmem[UR8], UPT ;  /* 0x00082e3230007dea */ /* 0x0009e2000b800312 */
[----:B-1----:R-:W-:Y:S01]  /*1760*/  MOV R2, UR16 ;  /* 0x0000001000027c02 */ /* 0x002fe20008000f00 */
[----:B------:R-:W-:Y:S01]  /*1770*/  UMOV UR64, UR32 ;  /* 0x0000002000407c82 */ /* 0x000fe20008000000 */
[----:B------:R-:W-:Y:S01]  /*1780*/  UMOV UR65, 0x40004040 ;  /* 0x4000404000417882 */ /* 0x000fe20000000000 */
[----:B------:R-:W-:Y:S01]  /*1790*/  UMOV UR66, UR30 ;  /* 0x0000001e00427c82 */ /* 0x000fe20008000000 */
[----:B------:R-:W-:Y:S01]  /*17a0*/  UMOV UR67, 0x40004040 ;  /* 0x4000404000437882 */ /* 0x000fe20000000000 */
[----:B------:R4:W-:Y:S01]  /*17b0*/  UTCQMMA gdesc[UR62], gdesc[UR44], tmem[UR18], tmem[UR42], idesc[UR43], tmem[UR6], UPT ;  /* 0x00062a2c3e007dea */ /* 0x0009e2000b800312 */
[----:B------:R4:W-:Y:S01]  /*17c0*/  UTCQMMA gdesc[UR66], gdesc[UR64], tmem[UR18], tmem[UR40], idesc[UR41], tmem[UR4], UPT ;  /* 0x0004284042007dea */ /* 0x0009e2000b800312 */
[----:B------:R4:W-:Y:S01]  /*17d0*/  UTCBAR [UR29], URZ ;  /* 0x000000ff1d0073e9 */ /* 0x0009e200080000ff */
[----:B------:R4:W5:Y:S01]  /*17e0*/  @!P0 SYNCS.PHASECHK.TRANS64.TRYWAIT P1, [UR26], R2 ;  /* 0x00000002ff0085a7 */ /* 0x000962000802111a */
[----:B------:R-:W-:Y:S02]  /*17f0*/  UIADD3 UR31, UPT, UPT, UR31, 0x1, URZ ;  /* 0x000000011f1f7890 */ /* 0x000fe4000fffe0ff */
[----:B------:R-:W-:Y:S02]  /*1800*/  UPLOP3.LUT UP2, UPT, UPT, UPT, UPT, 0x80, 0x8 ;  /* 0x000000000008789c */ /* 0x000fe40003f4f070 */
[----:B------:R-:W-:Y:S09]  /*1810*/  UISETP.NE.AND UP0, UPT, UR31, 0x20, UPT ;  /* 0x000000201f00788c */ /* 0x000ff2000bf05270 */
[----:B------:R-:W-:Y:S05]  /*1820*/  BRA.U UP0, `(.L_x_15) ;  /* 0xfffffffd00207547 */ /* 0x000fea000b83ffff */
[----:B------:R-:W-:Y:S02]  /*1830*/  UIADD3 UR17, UPT, UPT, UR17, 0x60, URZ ;  /* 0x0000006011117890 */ /* 0x000fe4000fffe0ff */
[----:B------:R-:W-:-:S04]  /*1840*/  UIADD3 UR36, UPT, UPT, UR36, 0x1, URZ ;  /* 0x0000000124247890 */ /* 0x000fc8000fffe0ff */
[----:B------:R-:W-:-:S03]  /*1850*/  UISETP.NE.AND UP0, UPT, UR36, 0x2, UPT ;  /* 0x000000022400788c */ /* 0x000fc6000bf05270 */
[----:B------:R1:W-:Y:S01]  /*1860*/  UTCBAR [UR17], URZ ;  /* 0x000000ff110073e9 */ /* 0x0003e200080000ff */
[----:B------:R-:W-:Y:S02]  /*1870*/  USEL UR36, UR36, URZ, UP0 ;  /* 0x000000ff24247287 */ /* 0x000fe40008000000 */
[----:B------:R-:W-:Y:S02]  /*1880*/  USEL UR16, URZ, 0x1, UP0 ;  /* 0x00000001ff107887 */ /* 0x000fe40008000000 */
[----:B------:R-:W-:-:S04]  /*1890*/  UISETP.GE.AND UP0, UPT, UR27, 0x400, UPT ;  /* 0x000004001b00788c */ /* 0x000fc8000bf06270 */
[----:B------:R-:W-:-:S05]  /*18a0*/  LOP3.LUT R5, R5, UR16, RZ, 0x3c, !PT ;  /* 0x0000001005057c12 */ /* 0x000fca000f8e3cff */
[----:B------:R-:W-:Y:S05]  /*18b0*/  BRA.U !UP0, `(.L_x_16) ;  /* 0xfffffff908cc7547 */ /* 0x000fea000b83ffff */
[----:B------:R-:W-:-:S06]  /*18c0*/  UIADD3 UR36, UPT, UPT, UR36, 0x1, URZ ;  /* 0x0000000124247890 */ /* 0x000fcc000fffe0ff */
[----:B------:R-:W-:Y:S02]  /*18d0*/  MOV R6, UR36 ;  /* 0x0000002400067c02 */ /* 0x000fe40008000f00 */
.L_x_11:
[----:B------:R-:W1:Y:S02]  /*18e0*/  S2R R3, SR_CgaCtaId ;  /* 0x0000000000037919 */ /* 0x000e640000008800 */
[----:B-1--45:R-:W-:-:S04]  /*18f0*/  LOP3.LUT R2, R3, 0x1, RZ, 0xc0, !PT ;  /* 0x0000000103027812 */ /* 0x032fc800078ec0ff */
[----:B------:R-:W-:-:S13]  /*1900*/  ISETP.NE.U32.AND P0, PT, R2, 0x1, PT ;  /* 0x000000010200780c */ /* 0x000fda0003f05070 */
[----:B------:R-:W-:Y:S05]  /*1910*/  @!P0 BRA `(.L_x_10) ;  /* 0x0000000000288947 */ /* 0x000fea0003800000 */
[C---:B------:R-:W-:Y:S02]  /*1920*/  ISETP.NE.AND P0, PT, R6.reuse, 0x2, PT ;  /* 0x000000020600780c */ /* 0x040fe40003f05270 */
[----:B------:R-:W-:Y:S02]  /*1930*/  MOV R2, 0x400 ;  /* 0x0000040000027802 */ /* 0x000fe40000000f00 */
[----:B------:R-:W-:Y:S02]  /*1940*/  SEL R4, RZ, 0x1, P0 ;  /* 0x00000001ff047807 */ /* 0x000fe40000000000 */
[----:B------:R-:W-:Y:S02]  /*1950*/  LEA R2, R3, R2, 0x18 ;  /* 0x0000000203027211 */ /* 0x000fe400078ec0ff */
[----:B------:R-:W-:Y:S02]  /*1960*/  SEL R3, R6, RZ, P0 ;  /* 0x000000ff06037207 */ /* 0x000fe40000000000 */
[----:B------:R-:W-:-:S03]  /*1970*/  LOP3.LUT R4, R5, R4, RZ, 0x3c, !PT ;  /* 0x0000000405047212 */ /* 0x000fc600078e3cff */
[----:B------:R-:W-:Y:S02]  /*1980*/  IMAD R2, R3, 0x8, R2 ;  /* 0x0000000803027824 */ /* 0x000fe400078e0202 */
[----:B------:R-:W-:-:S04]  /*1990*/  IMAD.U32 R4, R4, -0x80000000, RZ ;  /* 0x8000000004047824 */ /* 0x000fc800078e00ff */
[----:B------:R-:W1:Y:S02]  /*19a0*/  SYNCS.PHASECHK.TRANS64.TRYWAIT P0, [R2+URZ+0x70], R4 ;  /* 0x00007004020075a7 */ /* 0x000e6400080011ff */
[----:B-1----:R-:W-:Y:S05]  /*19b0*/  @!P0 BRA `(.L_x_17) ;  /* 0x0000002000f48947 */ /* 0x002fea0003800000 */
.L_x_10:
[----:B------:R-:W-:-:S13]  /*19c0*/  ISETP.GT.AND P0, PT, R7, 0x3, PT ;  /* 0x000000030700780c */ /* 0x000fda0003f04270 */
[----:B-1234-:R-:W-:Y:S05]  /*19d0*/  @P0 EXIT ;  /* 0x000000000000094d */ /* 0x01efea0003800000 */
[----:B------:R-:W-:Y:S05]  /*19e0*/  BRA.U !UP4, `(.L_x_18) ;  /* 0x000000010cb87547 */ /* 0x000fea000b800000 */
[----:B------:R-:W1:Y:S01]  /*19f0*/  S2UR UR6, SR_CgaCtaId ;  /* 0x00000000000679c3 */ /* 0x000e620000008800 */
[----:B------:R-:W-:Y:S01]  /*1a00*/  NOP ;  /* 0x0000000000007918 */ /* 0x000fe20000000000 */
[----:B------:R-:W-:Y:S01]  /*1a10*/  UMOV UR4, 0x40 ;  /* 0x0000004000047882 */ /* 0x000fe20000000000 */
[----:B------:R-:W-:Y:S01]  /*1a20*/  UMOV UR5, 0x400 ;  /* 0x0000040000057882 */ /* 0x000fe20000000000 */
[----:B-1----:R-:W-:Y:S02]  /*1a30*/  ULEA UR4, UR6, UR4, 0x18 ;  /* 0x0000000406047291 */ /* 0x002fe4000f8ec0ff */
[----:B------:R-:W-:-:S07]  /*1a40*/  ULEA UR5, UR6, UR5, 0x18 ;  /* 0x0000000506057291 */ /* 0x000fce000f8ec0ff */
[----:B-----5:R-:W1:Y:S02]  /*1a50*/  LDS.U8 R2, [UR4] ;  /* 0x00000004ff027984 */ /* 0x020e640008000000 */
[----:B-1----:R-:W-:-:S13]  /*1a60*/  ISETP.NE.AND P0, PT, R2, RZ, PT ;  /* 0x000000ff0200720c */ /* 0x002fda0003f05270 */
[----:B------:R-:W-:Y:S05]  /*1a70*/  @P0 BRA `(.L_x_19) ;  /* 0x00000000007c0947 */ /* 0x000fea0003800000 */
[----:B------:R-:W-:-:S13]  /*1a80*/  ELECT P0, URZ, PT ;  /* 0x0000000000ff782f */ /* 0x000fda0003800000 */
[----:B------:R-:W-:Y:S05]  /*1a90*/  @!P0 BRA `(.L_x_20) ;  /* 0x0000000000848947 */ /* 0x000fea0003800000 */
[----:B------:R-:W-:Y:S01]  /*1aa0*/  UMOV UR4, 0x10 ;  /* 0x0000001000047882 */ /* 0x000fe20000000000 */
[----:B------:R-:W-:-:S04]  /*1ab0*/  IMAD.MOV.U32 R3, RZ, RZ, 0xffff ;  /* 0x0000ffffff037424 */ /* 0x000fc800078e00ff */
[----:B------:R-:W-:Y:S04]  /*1ac0*/  DEPBAR.LE SB1, 0x36 ;  /* 0x00009d800000791a */ /* 0x000fe80000000000 */
[----:B------:R-:W1:Y:S02]  /*1ad0*/  UTCATOMSWS.FIND_AND_SET.ALIGN UP0, UR4, UR4 ;  /* 0x00000004000475e3 */ /* 0x000e640008000800 */
[----:B-1----:R-:W-:Y:S01]  /*1ae0*/  PLOP3.LUT P0, PT, PT, PT, UP0, 0x80, 0x8 ;  /* 0x000000000008781c */ /* 0x002fe20003f0f008 */
[----:B------:R-:W-:-:S03]  /*1af0*/  IMAD.U32 R4, RZ, RZ, UR4 ;  /* 0x00000004ff047e24 */ /* 0x000fc6000f8e00ff */
[----:B------:R-:W-:-:S04]  /*1b00*/  SEL R2, RZ, 0xffffffff, !P0 ;  /* 0xffffffffff027807 */ /* 0x000fc80004000000 */
[----:B------:R-:W-:Y:S01]  /*1b10*/  ISETP.NE.AND P0, PT, R2, RZ, PT ;  /* 0x000000ff0200720c */ /* 0x000fe20003f05270 */
[----:B------:R-:W-:-:S12]  /*1b20*/  IMAD.MOV.U32 R2, RZ, RZ, 0x1 ;  /* 0x00000001ff027424 */ /* 0x000fd800078e00ff */
[----:B------:R-:W-:Y:S05]  /*1b30*/  @P0 BRA `(.L_x_21) ;  /* 0x0000000000240947 */ /* 0x000fea0003800000 */
.L_x_22:
[----:B------:R-:W-:Y:S05]  /*1b40*/  NANOSLEEP 0x64 ;  /* 0x000000640000795d */ /* 0x000fea0003800000 */
[----:B------:R-:W-:-:S05]  /*1b50*/  UMOV UR4, 0x10 ;  /* 0x0000001000047882 */ /* 0x000fca0000000000 */
[----:B------:R-:W-:Y:S04]  /*1b60*/  DEPBAR.LE SB1, 0x36 ;  /* 0x00009d800000791a */ /* 0x000fe80000000000 */
[----:B------:R-:W1:Y:S02]  /*1b70*/  UTCATOMSWS.FIND_AND_SET.ALIGN UP0, UR4, UR4 ;  /* 0x00000004000475e3 */ /* 0x000e640008000800 */
[----:B-1----:R-:W-:-:S04]  /*1b80*/  PLOP3.LUT P0, PT, PT, PT, UP0, 0x80, 0x8 ;  /* 0x000000000008781c */ /* 0x002fc80003f0f008 */
[----:B------:R-:W-:-:S04]  /*1b90*/  SEL R4, RZ, 0xffffffff, !P0 ;  /* 0xffffffffff047807 */ /* 0x000fc80004000000 */
[----:B------:R-:W-:Y:S01]  /*1ba0*/  ISETP.NE.AND P0, PT, R4, RZ, PT ;  /* 0x000000ff0400720c */ /* 0x000fe20003f05270 */
[----:B------:R-:W-:-:S12]  /*1bb0*/  IMAD.U32 R4, RZ, RZ, UR4 ;  /* 0x00000004ff047e24 */ /* 0x000fd8000f8e00ff */
[----:B------:R-:W-:Y:S05]  /*1bc0*/  @!P0 BRA `(.L_x_22) ;  /* 0xfffffffc00dc8947 */ /* 0x000fea000383ffff */
.L_x_21:
[C---:B------:R-:W-:Y:S01]  /*1bd0*/  VIADD R5, R4.reuse, 0x10 ;  /* 0x0000001004057836 */ /* 0x040fe20000000000 */
[----:B------:R-:W-:Y:S01]  /*1be0*/  UMOV UR4, 0x50 ;  /* 0x0000005000047882 */ /* 0x000fe20000000000 */
[----:B------:R-:W-:Y:S01]  /*1bf0*/  SHF.L.U32 R3, R3, R4, RZ ;  /* 0x0000000403037219 */ /* 0x000fe200000006ff */
[----:B------:R-:W-:Y:S01]  /*1c00*/  ULEA UR4, UR6, UR4, 0x18 ;  /* 0x0000000406047291 */ /* 0x000fe2000f8ec0ff */
[----:B------:R-:W-:Y:S01]  /*1c10*/  IMAD.SHL.U32 R4, R4, 0x20, RZ ;  /* 0x0000002004047824 */ /* 0x000fe200078e00ff */
[----:B------:R-:W-:-:S04]  /*1c20*/  SHF.L.U32 R2, R2, R5, RZ ;  /* 0x0000000502027219 */ /* 0x000fc800000006ff */
[----:B------:R-:W-:-:S05]  /*1c30*/  LOP3.LUT R2, R2, R3, RZ, 0xfc, !PT ;  /* 0x0000000302027212 */ /* 0x000fca00078efcff */
[----:B------:R1:W-:Y:S04]  /*1c40*/  ATOMS.OR RZ, [UR4], R2 ;  /* 0x00000002ffff798c */ /* 0x0003e8000b000004 */
[----:B------:R1:W-:Y:S01]  /*1c50*/  STS [UR5+0x88], R4 ;  /* 0x00008804ff007988 */ /* 0x0003e20008000805 */
[----:B------:R-:W-:Y:S05]  /*1c60*/  BRA `(.L_x_20) ;  /* 0x0000000000107947 */ /* 0x000fea0003800000 */
.L_x_19:
[----:B------:R-:W-:-:S05]  /*1c70*/  MOV R2, 0xffffffff ;  /* 0xffffffff00027802 */ /* 0x000fca0000000f00 */
[----:B------:R1:W-:Y:S02]  /*1c80*/  STS [UR5+0x88], R2 ;  /* 0x00008802ff007988 */ /* 0x0003e40008000805 */
[----:B-1----:R-:W-:Y:S02]  /*1c90*/  MOV R2, 0x1cb0 ;  /* 0x00001cb000027802 */ /* 0x002fe40000000f00 */
[----:B------:R-:W-:Y:S05]  /*1ca0*/  CALL.REL.NOINC `($__internal_1_$__cuda_sm10x_tcgen05_guardrail_trap_phase_invalid_during_alloc) ;  /* 0x0000002000747944 */ /* 0x000fea0003c00000 */
.L_x_20:
[----:B------:R-:W-:Y:S05]  /*1cb0*/  WARPSYNC.ALL ;  /* 0x0000000000007948 */ /* 0x000fea0003800000 */
[----:B------:R-:W-:Y:S01]  /*1cc0*/  NOP ;  /* 0x0000000000007918 */ /* 0x000fe20000000000 */
.L_x_18:
[----:B------:R-:W2:Y:S08]  /*1cd0*/  S2UR UR4, SR_CgaCtaId ;  /* 0x00000000000479c3 */ /* 0x000eb00000008800 */
[----:B------:R-:W-:Y:S06]  /*1ce0*/  BAR.SYNC.DEFER_BLOCKING 0x3, 0xa0 ;  /* 0x00c2800000007b1d */ /* 0x000fec0000010000 */
[----:B------:R-:W-:-:S02]  /*1cf0*/  UMOV UR5, 0x400 ;  /* 0x0000040000057882 */ /* 0x000fc40000000000 */
[----:B------:R-:W3:Y:S01]  /*1d00*/  S2UR UR35, SR_CTAID.Z ;  /* 0x00000000002379c3 */ /* 0x000ee20000002700 */
[----:B--2---:R-:W-:-:S06]  /*1d10*/  ULEA UR4, UR4, UR5, 0x18 ;  /* 0x0000000504047291 */ /* 0x004fcc000f8ec0ff */
[----:B------:R-:W-:Y:S01]  /*1d20*/  MOV R3, UR4 ;  /* 0x0000000400037c02 */ /* 0x000fe20008000f00 */
[----:B---3--:R-:W-:-:S04]  /*1d30*/  UISETP.GT.U32.AND UP0, UPT, UR35, 0x3ff, UPT ;  /* 0x000003ff2300788c */ /* 0x008fc8000bf04070 */
[----:B------:R2:W3:Y:S05]  /*1d40*/  LDS R63, [R3+0x88] ;  /* 0x00008800033f7984 */ /* 0x0004ea0000000800 */
[----:B------:R-:W-:Y:S05]  /*1d50*/  BRA.U UP0, `(.L_x_23) ;  /* 0x0000001900e07547 */ /* 0x000fea000b800000 */
[----:B------:R-:W4:Y:S01]  /*1d60*/  LDCU.64 UR4, c[0x0][0x648] ;  /* 0x0000c900ff0477ac */ /* 0x000f220008000a00 */
[----:B-1---5:R-:W-:Y:S01]  /*1d70*/  IMAD.SHL.U32 R2, R0, 0x40, RZ ;  /* 0x0000004000027824 */ /* 0x022fe200078e00ff */
[----:B------:R-:W-:Y:S01]  /*1d80*/  SHF.R.U32.HI R0, RZ, 0x5, R0 ;  /* 0x00000005ff007819 */ /* 0x000fe20000011600 */
[----:B------:R-:W1:Y:S01]  /*1d90*/  S2UR UR32, SR_CgaCtaId ;  /* 0x00000000002079c3 */ /* 0x000e620000008800 */
[----:B------:R-:W5:Y:S01]  /*1da0*/  LDCU UR39, c[0x0][0x374] ;  /* 0x00006e80ff2777ac */ /* 0x000f620008000800 */
[----:B------:R-:W2:Y:S01]  /*1db0*/  S2R R41, SR_LANEID ;  /* 0x0000000000297919 */ /* 0x000ea20000000000 */
[----:B------:R-:W-:Y:S01]  /*1dc0*/  LOP3.LUT R5, R2, 0x7c0, RZ, 0xc0, !PT ;  /* 0x000007c002057812 */ /* 0x000fe200078ec0ff */
[----:B------:R-:W-:Y:S01]  /*1dd0*/  BSSY B1, `(.L_x_23) ;  /* 0x00001b0000017945 */ /* 0x000fe20003800000 */
[----:B------:R-:W3:Y:S01]  /*1de0*/  LDCU.64 UR44, c[0x0][0x348] ;  /* 0x00006900ff2c77ac */ /* 0x000ee20008000a00 */
[----:B------:R-:W-:Y:S01]  /*1df0*/  IMAD.U32 R62, RZ, RZ, UR35 ;  /* 0x00000023ff3e7e24 */ /* 0x000fe2000f8e00ff */
[----:B------:R-:W-:Y:S01]  /*1e00*/  CS2R R42, SRZ ;  /* 0x00000000002a7805 */ /* 0x000fe2000001ff00 */
[C---:B------:R-:W-:Y:S01]  /*1e10*/  IMAD R2, R0.reuse, 0x800, R5 ;  /* 0x0000080000027824 */ /* 0x040fe200078e0205 */
[----:B------:R-:W1:Y:S01]  /*1e20*/  S2UR UR30, SR_CgaCtaId ;  /* 0x00000000001e79c3 */ /* 0x000e620000008800 */
[----:B------:R-:W5:Y:S01]  /*1e30*/  LDCU UR37, c[0x0][0x370] ;  /* 0x00006e00ff2577ac */ /* 0x000f620008000800 */
[----:B------:R-:W-:Y:S01]  /*1e40*/  IMAD.MOV.U32 R40, RZ, RZ, RZ ;  /* 0x000000ffff287224 */ /* 0x000fe200078e00ff */
[C---:B---3--:R-:W-:Y:S01]  /*1e50*/  LEA R61, R0.reuse, R63, 0x15 ;  /* 0x0000003f003d7211 */ /* 0x048fe200078ea8ff */
[----:B------:R-:W-:Y:S01]  /*1e60*/  IMAD.IADD R5, R3, 0x1, R2 ;  /* 0x0000000103057824 */ /* 0x000fe200078e0202 */
[----:B------:R-:W3:Y:S01]  /*1e70*/  LDCU UR48, c[0x0][0x378] ;  /* 0x00006f00ff3077ac */ /* 0x000ee20008000800 */
[----:B------:R-:W-:-:S02]  /*1e80*/  IMAD R60, R0, 0x4, R3 ;  /* 0x00000004003c7824 */ /* 0x000fc400078e0203 */
[----:B------:R-:W1:Y:S01]  /*1e90*/  S2UR UR28, SR_CgaCtaId ;  /* 0x00000000001c79c3 */ /* 0x000e620000008800 */
[----:B----4-:R-:W-:Y:S01]  /*1ea0*/  UIMAD.WIDE.U32 UR6, UR35, UR5, URZ ;  /* 0x00000005230672a5 */ /* 0x010fe2000f8e00ff */
[C---:B------:R-:W-:Y:S01]  /*1eb0*/  VIADD R2, R5.reuse, 0x430 ;  /* 0x0000043005027836 */ /* 0x040fe20000000000 */
[----:B------:R-:W-:Y:S01]  /*1ec0*/  UMOV UR33, 0x400 ;  /* 0x0000040000217882 */ /* 0x000fe20000000000 */
[C---:B------:R-:W-:Y:S01]  /*1ed0*/  VIADD R7, R5.reuse, 0x420 ;  /* 0x0000042005077836 */ /* 0x040fe20000000000 */
[----:B------:R-:W-:Y:S02]  /*1ee0*/  UIADD3 UR5, UPT, UPT, -UR7, UR35, URZ ;  /* 0x0000002307057290 */ /* 0x000fe4000fffe1ff */
[----:B------:R-:W-:Y:S01]  /*1ef0*/  SHF.R.U32.HI R47, RZ, 0x3, R2 ;  /* 0x00000003ff2f7819 */ /* 0x000fe20000011602 */
[----:B------:R-:W4:Y:S01]  /*1f00*/  S2UR UR26, SR_CgaCtaId ;  /* 0x00000000001a79c3 */ /* 0x000f220000008800 */
[----:B------:R-:W-:Y:S01]  /*1f10*/  USHF.R.U32.HI UR5, URZ, UR23, UR5 ;  /* 0x00000017ff057299 */ /* 0x000fe20008011605 */
[----:B------:R-:W-:Y:S01]  /*1f20*/  SHF.R.U32.HI R46, RZ, 0x3, R7 ;  /* 0x00000003ff2e7819 */ /* 0x000fe20000011607 */
[----:B------:R-:W-:Y:S01]  /*1f30*/  UIADD3 UR42, UP3, UPT, UR44, 0x240, URZ ;  /* 0x000002402c2a7890 */ /* 0x000fe2000ff7e0ff */
[----:B------:R-:W-:Y:S01]  /*1f40*/  LOP3.LUT R47, R2, 0x30, R47, 0x78, !PT ;  /* 0x00000030022f7812 */ /* 0x000fe200078e782f */
[----:B------:R-:W1:Y:S01]  /*1f50*/  LDCU UR6, c[0x0][0x658] ;  /* 0x0000cb00ff0677ac */ /* 0x000e620008000800 */
[C---:B------:R-:W-:Y:S01]  /*1f60*/  VIADD R2, R5.reuse, 0x410 ;  /* 0x0000041005027836 */ /* 0x040fe20000000000 */
[----:B------:R-:W-:Y:S01]  /*1f70*/  IADD3 R5, PT, PT, R5, 0x400, RZ ;  /* 0x0000040005057810 */ /* 0x000fe20007ffe0ff */
[----:B------:R-:W2:Y:S01]  /*1f80*/  S2UR UR24, SR_CgaCtaId ;  /* 0x00000000001879c3 */ /* 0x000ea20000008800 */
[----:B------:R-:W-:Y:S01]  /*1f90*/  UIADD3 UR5, UPT, UPT, UR7, UR5, URZ ;  /* 0x0000000507057290 */ /* 0x000fe2000fffe0ff */
[----:B------:R-:W-:Y:S01]  /*1fa0*/  LOP3.LUT R46, R7, 0x30, R46, 0x78, !PT ;  /* 0x00000030072e7812 */ /* 0x000fe200078e782e */
[----:B------:R-:W-:Y:S01]  /*1fb0*/  UIADD3 UR40, UP2, UPT, UR44, 0x240, URZ ;  /* 0x000002402c287890 */ /* 0x000fe2000ff5e0ff */
[----:B------:R-:W-:Y:S01]  /*1fc0*/  SHF.R.U32.HI R45, RZ, 0x3, R2 ;  /* 0x00000003ff2d7819 */ /* 0x000fe20000011602 */
[----:B------:R-:W-:Y:S01]  /*1fd0*/  USHF.R.U32.HI UR34, URZ, UR22, UR5 ;  /* 0x00000016ff227299 */ /* 0x000fe20008011605 */
[----:B------:R-:W-:Y:S01]  /*1fe0*/  SHF.R.U32.HI R44, RZ, 0x3, R5 ;  /* 0x00000003ff2c7819 */ /* 0x000fe20000011605 */
[----:B------:R-:W-:Y:S01]  /*1ff0*/  UIADD3 UR38, UP1, UPT, UR44, 0x240, URZ ;  /* 0x000002402c267890 */ /* 0x000fe2000ff3e0ff */
[----:B------:R-:W-:Y:S01]  /*2000*/  LOP3.LUT R45, R2, 0x30, R45, 0x78, !PT ;  /* 0x00000030022d7812 */ /* 0x000fe200078e782d */
[----:B------:R-:W-:Y:S01]  /*2010*/  UIADD3 UR34, UPT, UPT, -UR34, URZ, URZ ;  /* 0x000000ff22227290 */ /* 0x000fe2000fffe1ff */
[----:B------:R-:W-:Y:S01]  /*2020*/  LOP3.LUT R44, R5, 0x30, R44, 0x78, !PT ;  /* 0x00000030052c7812 */ /* 0x000fe200078e782c */
[----:B------:R-:W-:-:S02]  /*2030*/  UIADD3 UR36, UP0, UPT, UR44, 0x240, URZ ;  /* 0x000002402c247890 */ /* 0x000fc4000ff1e0ff */
[----:B------:R-:W-:Y:S01]  /*2040*/  UIMAD UR34, UR34, UR4, UR35 ;  /* 0x00000004222272a4 */ /* 0x000fe2000f8e0223 */
[----:B------:R-:W2:Y:S03]  /*2050*/  LDCU.64 UR4, c[0x0][0x660] ;  /* 0x0000cc00ff0477ac */ /* 0x000ea60008000a00 */
[----:B-1----:R-:W-:Y:S02]  /*2060*/  UIMAD.WIDE.U32 UR6, UR34, UR6, URZ ;  /* 0x00000006220672a5 */ /* 0x002fe4000f8e00ff */
[----:B-----5:R-:W-:Y:S02]  /*2070*/  UIMAD UR49, UR39, UR37, URZ ;  /* 0x00000025273172a4 */ /* 0x020fe4000f8e02ff */
[----:B------:R-:W-:Y:S01]  /*2080*/  UIADD3 UR6, UPT, UPT, UR34, -UR7, URZ ;  /* 0x8000000722067290 */ /* 0x000fe2000fffe0ff */
[----:B------:R-:W-:Y:S01]  /*2090*/  UMOV UR31, 0x400 ;  /* 0x00000400001f7882 */ /* 0x000fe20000000000 */
[----:B------:R-:W-:-:S02]  /*20a0*/  UMOV UR29, 0x400 ;  /* 0x00000400001d7882 */ /* 0x000fc40000000000 */
[----:B------:R-:W-:Y:S01]  /*20b0*/  USHF.R.U32.HI UR6, URZ, UR21, UR6 ;  /* 0x00000015ff067299 */ /* 0x000fe20008011606 */
[----:B------:R-:W-:Y:S01]  /*20c0*/  UMOV UR27, 0x400 ;  /* 0x00000400001b7882 */ /* 0x000fe20000000000 */
[----:B------:R-:W-:Y:S02]  /*20d0*/  UMOV UR25, 0x400 ;  /* 0x0000040000197882 */ /* 0x000fe40000000000 */
[----:B------:R-:W-:Y:S01]  /*20e0*/  UIADD3 UR6, UPT, UPT, UR7, UR6, URZ ;  /* 0x0000000607067290 */ /* 0x000fe2000fffe0ff */
[----:B------:R-:W1:Y:S03]  /*20f0*/  LDCU.64 UR46, c[0x0][0x358] ;  /* 0x00006b00ff2e77ac */ /* 0x000e660008000a00 */
[----:B------:R-:W-:Y:S01]  /*2100*/  USHF.R.U32.HI UR6, URZ, UR13, UR6 ;  /* 0x0000000dff067299 */ /* 0x000fe20008011606 */
[----:B------:R-:W5:Y:S03]  /*2110*/  LDCU UR20, c[0x0][0x658] ;  /* 0x0000cb00ff1477ac */ /* 0x000f660008000800 */
[----:B--2---:R-:W-:Y:S01]  /*2120*/  UIMAD.WIDE.U32 UR8, UR6, UR5, URZ ;  /* 0x00000005060872a5 */ /* 0x004fe2000f8e00ff */
[----:B------:R-:W2:Y:S01]  /*2130*/  LDCU UR19, c[0x0][0x654] ;  /* 0x0000ca80ff1377ac */ /* 0x000ea20008000800 */
[----:B------:R-:W1:Y:S05]  /*2140*/  LDCU.64 UR10, c[0x0][0x648] ;  /* 0x0000c900ff0a77ac */ /* 0x000e6a0008000a00 */
[----:B------:R-:W-:-:S04]  /*2150*/  UMOV UR7, UR9 ;  /* 0x0000000900077c82 */ /* 0x000fc80008000000 */
[----:B------:R-:W1:Y:S01]  /*2160*/  LDCU.64 UR8, c[0x0][0x660] ;  /* 0x0000cc00ff0877ac */ /* 0x000e620008000a00 */
[----:B------:R-:W-:Y:S02]  /*2170*/  UIADD3 UR5, UPT, UPT, UR6, -UR7, URZ ;  /* 0x8000000706057290 */ /* 0x000fe4000fffe0ff */
[----:B------:R-:W-:Y:S02]  /*2180*/  ULEA UR18, UR32, UR33, 0x18 ;  /* 0x0000002120127291 */ /* 0x000fe4000f8ec0ff */
[----:B------:R-:W-:Y:S02]  /*2190*/  USHF.R.U32.HI UR5, URZ, UR15, UR5 ;  /* 0x0000000fff057299 */ /* 0x000fe40008011605 */
[----:B------:R-:W-:Y:S02]  /*21a0*/  ULEA UR17, UR30, UR31, 0x18 ;  /* 0x0000001f1e117291 */ /* 0x000fe4000f8ec0ff */
[----:B------:R-:W-:Y:S02]  /*21b0*/  UIADD3 UR7, UPT, UPT, UR7, UR5, URZ ;  /* 0x0000000507077290 */ /* 0x000fe4000fffe0ff */
[----:B------:R-:W-:-:S02]  /*21c0*/  ULEA UR16, UR28, UR29, 0x18 ;  /* 0x0000001d1c107291 */ /* 0x000fc4000f8ec0ff */
[----:B------:R-:W-:Y:S02]  /*21d0*/  USHF.R.U32.HI UR7, URZ, UR14, UR7 ;  /* 0x0000000eff077299 */ /* 0x000fe40008011607 */
[----:B----4-:R-:W-:Y:S01]  /*21e0*/  ULEA UR12, UR26, UR27, 0x18 ;  /* 0x0000001b1a0c7291 */ /* 0x010fe2000f8ec0ff */
[----:B------:R-:W4:Y:S01]  /*21f0*/  LDCU UR5, c[0x0][0x654] ;  /* 0x0000ca80ff0577ac */ /* 0x000f220008000800 */
[----:B------:R-:W-:Y:S02]  /*2200*/  UIADD3 UR7, UPT, UPT, -UR7, URZ, URZ ;  /* 0x000000ff07077290 */ /* 0x000fe4000fffe1ff */
[----:B------:R-:W-:Y:S02]  /*2210*/  UIADD3.X UR43, UPT, UPT, URZ, UR45, URZ, UP3, !UPT ;  /* 0x0000002dff2b7290 */ /* 0x000fe40009ffe4ff */
[----:B------:R-:W-:Y:S02]  /*2220*/  UIMAD UR4, UR7, UR4, UR6 ;  /* 0x00000004070472a4 */ /* 0x000fe4000f8e0206 */
[----:B------:R-:W-:-:S02]  /*2230*/  UIADD3 UR6, UPT, UPT, -UR6, URZ, URZ ;  /* 0x000000ff06067290 */ /* 0x000fc4000fffe1ff */
[----:B------:R-:W-:Y:S02]  /*2240*/  ULEA UR7, UR24, UR25, 0x18 ;  /* 0x0000001918077291 */ /* 0x000fe4000f8ec0ff */
[----:B------:R-:W-:Y:S01]  /*2250*/  IMAD.U32 R65, RZ, RZ, UR4 ;  /* 0x00000004ff417e24 */ /* 0x000fe2000f8e00ff */
[----:B------:R-:W-:Y:S02]  /*2260*/  UIADD3.X UR41, UPT, UPT, URZ, UR45, URZ, UP2, !UPT ;  /* 0x0000002dff297290 */ /* 0x000fe400097fe4ff */
[----:B------:R-:W-:Y:S02]  /*2270*/  UIADD3.X UR39, UPT, UPT, URZ, UR45, URZ, UP1, !UPT ;  /* 0x0000002dff277290 */ /* 0x000fe40008ffe4ff */
[----:B----4-:R-:W-:Y:S02]  /*2280*/  UIMAD UR5, UR6, UR5, UR34 ;  /* 0x00000005060572a4 */ /* 0x010fe4000f8e0222 */
[----:B------:R-:W-:Y:S02]  /*2290*/  UIADD3.X UR37, UPT, UPT, URZ, UR45, URZ, UP0, !UPT ;  /* 0x0000002dff257290 */ /* 0x000fe400087fe4ff */
[----:B---3--:R-:W-:-:S02]  /*22a0*/  UIMAD UR34, UR49, UR48, URZ ;  /* 0x00000030312272a4 */ /* 0x008fc4000f8e02ff */
[----:B-12--5:R-:W-:-:S10]  /*22b0*/  IMAD.U32 R66, RZ, RZ, UR5 ;  /* 0x00000005ff427e24 */ /* 0x026fd4000f8e00ff */
.L_x_36:
[----:B------:R-:W-:Y:S01]  /*22c0*/  LEA R2, R40, R3, 0x3 ;  /* 0x0000000328027211 */ /* 0x000fe200078e18ff */
[----:B------:R-:W-:Y:S01]  /*22d0*/  BSSY B0, `(.L_x_24) ;  /* 0x0000005000007945 */ /* 0x000fe20003800000 */
[----:B------:R-:W-:Y:S02]  /*22e0*/  SHF.L.U32 R5, R42, 0x1f, RZ ;  /* 0x0000001f2a057819 */ /* 0x000fe400000006ff */
[----:B------:R-:W-:Y:S02]  /*22f0*/  LEA R64, R40, R61, 0x7 ;  /* 0x0000003d28407211 */ /* 0x000fe400078e38ff */
[----:B-1----:R-:W1:Y:S02]  /*2300*/  SYNCS.PHASECHK.TRANS64.TRYWAIT P0, [R2+URZ+0x60], R5 ;  /* 0x00006005020075a7 */ /* 0x002e6400080011ff */
[----:B-1----:R-:W-:Y:S05]  /*2310*/  @!P0 BRA `(.L_x_25) ;  /* 0x0000001800b48947 */ /* 0x002fea0003800000 */
.L_x_48:
[----:B------:R-:W-:Y:S05]  /*2320*/  BSYNC B0 ;  /* 0x0000000000007941 */ /* 0x000fea0003800000 */
.L_x_24:
[----:B------:R-:W-:Y:S01]  /*2330*/  R2UR UR4, R64 ;  /* 0x00000000400472ca */ /* 0x000fe200000e0000 */
[----:B------:R-:W-:Y:S02]  /*2340*/  IMAD.SHL.U32 R37, R43, 0x4, RZ ;  /* 0x000000042b257824 */ /* 0x000fe400078e00ff */
[----:B------:R-:W-:Y:S02]  /*2350*/  IMAD.SHL.U32 R66, R66, 0x80, RZ ;  /* 0x0000008042427824 */ /* 0x000fe400078e00ff */
[----:B------:R-:W-:-:S04]  /*2360*/  IMAD.HI R56, R37, 0x55555556, RZ ;  /* 0x5555555625387827 */ /* 0x000fc800078e02ff */
[----:B------:R-:W-:Y:S01]  /*2370*/  IMAD.SHL.U32 R65, R65, 0x80, RZ ;  /* 0x0000008041417824 */ /* 0x000fe200078e00ff */
[----:B------:R-:W-:-:S03]  /*2380*/  LEA.HI R56, R56, R56, RZ, 0x1 ;  /* 0x0000003838387211 */ /* 0x000fc600078f08ff */
[----:B-1----:R-:W1:Y:S02]  /*2390*/  LDTM.x32 R4, tmem[UR4] ;  /* 0x00000004000479ee */ /* 0x002e6400082c0000 */
[----:B------:R-:W-:-:S04]  /*23a0*/  IMAD R56, R56, -0x3, R37 ;  /* 0xfffffffd38387824 */ /* 0x000fc800078e0225 */
[----:B------:R-:W-:Y:S01]  /*23b0*/  IMAD R48, R56, 0x2000, R44 ;  /* 0x0000200038307824 */ /* 0x000fe200078e022c */
[----:B-1----:R-:W-:Y:S02]  /*23c0*/  FMNMX.NAN R58, |R15|, |R31|, !PT ;  /* 0x4000001f0f3a7209 */ /* 0x002fe40007820200 */
[----:B------:R-:W-:Y:S02]  /*23d0*/  FMNMX.NAN R50, |R19|, |R35|, !PT ;  /* 0x4000002313327209 */ /* 0x000fe40007820200 */
[----:B------:R-:W-:Y:S02]  /*23e0*/  F2FP.BF16.F32.PACK_AB R39, R11, R10 ;  /* 0x0000000a0b27723e */ /* 0x000fe400000010ff */
[----:B------:R-:W-:Y:S02]  /*23f0*/  F2FP.BF16.F32.PACK_AB R37, R7, R6 ;  /* 0x000000060725723e */ /* 0x000fe400000010ff */
[----:B------:R-:W-:Y:S02]  /*2400*/  F2FP.BF16.F32.PACK_AB R38, R9, R8 ;  /* 0x000000080926723e */ /* 0x000fe400000010ff */
[----:B------:R-:W-:-:S02]  /*2410*/  F2FP.BF16.F32.PACK_AB R36, R5, R4 ;  /* 0x000000040524723e */ /* 0x000fc400000010ff */
[----:B------:R-:W-:Y:S02]  /*2420*/  FMNMX.NAN R49, |R18|, |R34|, !PT ;  /* 0x4000002212317209 */ /* 0x000fe40007820200 */
[----:B------:R-:W-:Y:S01]  /*2430*/  FMNMX3.NAN R58, |R7|, |R23|, R58, !PT ;  /* 0x40000017073a7276 */ /* 0x000fe2000782023a */
[----:B------:R1:W-:Y:S01]  /*2440*/  STS.128 [R48], R36 ;  /* 0x0000002430007388 */ /* 0x0003e20000000c00 */
[----:B------:R-:W-:Y:S02]  /*2450*/  F2FP.BF16.F32.PACK_AB R53, R15, R14 ;  /* 0x0000000e0f35723e */ /* 0x000fe400000010ff */
[----:B------:R-:W-:Y:S02]  /*2460*/  FMNMX.NAN R7, |R14|, |R30|, !PT ;  /* 0x4000001e0e077209 */ /* 0x000fe40007820200 */
[----:B------:R-:W-:Y:S02]  /*2470*/  FMNMX.NAN R15, |R16|, |R32|, !PT ;  /* 0x40000020100f7209 */ /* 0x000fe40007820200 */
[----:B------:R-:W-:-:S02]  /*2480*/  F2FP.BF16.F32.PACK_AB R54, R17, R16 ;  /* 0x000000101136723e */ /* 0x000fc400000010ff */
[----:B------:R-:W-:Y:S02]  /*2490*/  FMNMX3.NAN R11, |R11|, |R27|, R50, !PT ;  /* 0x4000001b0b0b7276 */ /* 0x000fe40007820232 */
[----:B------:R-:W-:Y:S02]  /*24a0*/  FMNMX.NAN R14, |R17|, |R33|, !PT ;  /* 0x40000021110e7209 */ /* 0x000fe40007820200 */
[C---:B------:R-:W-:Y:S02]  /*24b0*/  FMNMX.NAN R16, |R13|.reuse, |R29|, !PT ;  /* 0x4000001d0d107209 */ /* 0x040fe40007820200 */
[----:B------:R-:W-:Y:S01]  /*24c0*/  F2FP.BF16.F32.PACK_AB R52, R13, R12 ;  /* 0x0000000c0d34723e */ /* 0x000fe200000010ff */
[C---:B------:R-:W-:Y:S01]  /*24d0*/  IMAD R13, R56.reuse, 0x2000, R45 ;  /* 0x00002000380d7824 */ /* 0x040fe200078e022d */
[----:B------:R-:W-:Y:S02]  /*24e0*/  F2FP.BF16.F32.PACK_AB R51, R35, R34 ;  /* 0x000000222333723e */ /* 0x000fe400000010ff */
[----:B------:R-:W-:Y:S01]  /*24f0*/  F2FP.BF16.F32.PACK_AB R55, R19, R18 ;  /* 0x000000121337723e */ /* 0x000fe200000010ff */
[----:B------:R-:W-:Y:S01]  /*2500*/  IMAD R18, R56, 0x2000, R47 ;  /* 0x0000200038127824 */ /* 0x000fe200078e022f */
[----:B------:R-:W-:-:S02]  /*2510*/  F2FP.BF16.F32.PACK_AB R50, R33, R32 ;  /* 0x000000202132723e */ /* 0x000fc400000010ff */
[----:B------:R-:W-:Y:S01]  /*2520*/  FMNMX.NAN R17, |R12|, |R28|, !PT ;  /* 0x4000001c0c117209 */ /* 0x000fe20007820200 */
[----:B------:R-:W-:Y:S01]  /*2530*/  IMAD R12, R56, 0x2000, R46 ;  /* 0x00002000380c7824 */ /* 0x000fe200078e022e */
[-C--:B------:R-:W-:Y:S01]  /*2540*/  FMNMX3.NAN R10, |R10|, |R26|.reuse, R49, !PT ;  /* 0x4000001a0a0a7276 */ /* 0x080fe20007820231 */
[----:B------:R2:W-:Y:S01]  /*2550*/  STS.128 [R13], R52 ;  /* 0x000000340d007388 */ /* 0x0005e20000000c00 */
[----:B------:R-:W-:Y:S02]  /*2560*/  F2FP.BF16.F32.PACK_AB R35, R27, R26 ;  /* 0x0000001a1b23723e */ /* 0x000fe400000010ff */
[----:B------:R-:W-:Y:S02]  /*2570*/  F2FP.BF16.F32.PACK_AB R33, R23, R22 ;  /* 0x000000161721723e */ /* 0x000fe400000010ff */
[----:B------:R-:W-:Y:S02]  /*2580*/  F2FP.BF16.F32.PACK_AB R34, R25, R24 ;  /* 0x000000181922723e */ /* 0x000fe400000010ff */
[----:B------:R-:W-:-:S02]  /*2590*/  F2FP.BF16.F32.PACK_AB R32, R21, R20 ;  /* 0x000000141520723e */ /* 0x000fc400000010ff */
[----:B------:R-:W-:Y:S02]  /*25a0*/  F2FP.BF16.F32.PACK_AB R49, R31, R30 ;  /* 0x0000001e1f31723e */ /* 0x000fe400000010ff */
[----:B-1----:R-:W-:Y:S01]  /*25b0*/  F2FP.BF16.F32.PACK_AB R48, R29, R28 ;  /* 0x0000001c1d30723e */ /* 0x002fe200000010ff */
[----:B------:R2:W-:Y:S01]  /*25c0*/  STS.128 [R12], R32 ;  /* 0x000000200c007388 */ /* 0x0005e20000000c00 */
[----:B------:R-:W-:Y:S02]  /*25d0*/  FMNMX3.NAN R7, |R6|, |R22|, R7, !PT ;  /* 0x4000001606077276 */ /* 0x000fe40007820207 */
[----:B------:R-:W-:Y:S01]  /*25e0*/  FMNMX3.NAN R14, |R9|, |R25|, R14, !PT ;  /* 0x40000019090e7276 */ /* 0x000fe2000782020e */
[----:B------:R2:W-:Y:S01]  /*25f0*/  STS.128 [R18], R48 ;  /* 0x0000003012007388 */ /* 0x0005e20000000c00 */
[----:B------:R-:W-:Y:S02]  /*2600*/  FMNMX3.NAN R15, |R8|, |R24|, R15, !PT ;  /* 0x40000018080f7276 */ /* 0x000fe4000782020f */
[----:B------:R-:W-:Y:S01]  /*2610*/  FMNMX3.NAN R5, |R5|, |R21|, R16, !PT ;  /* 0x4000001505057276 */ /* 0x000fe20007820210 */
[----:B------:R1:W-:Y:S06]  /*2620*/  MEMBAR.ALL.CTA ;  /* 0x0000000000007992 */ /* 0x0003ec0000008000 */
[----:B-1----:R-:W1:Y:S01]  /*2630*/  FENCE.VIEW.ASYNC.S ;  /* 0x00000000000073c6 */ /* 0x002e620000000000 */
[----:B------:R-:W-:-:S02]  /*2640*/  FMNMX3.NAN R4, |R4|, |R20|, R17, !PT ;  /* 0x4000001404047276 */ /* 0x000fc40007820211 */
[----:B------:R-:W-:Y:S02]  /*2650*/  FMNMX.NAN R11, R11, R58, !PT ;  /* 0x0000003a0b0b7209 */ /* 0x000fe40007820000 */
[----:B------:R-:W-:Y:S02]  /*2660*/  FMNMX.NAN R7, R10, R7, !PT ;  /* 0x000000070a077209 */ /* 0x000fe40007820000 */
[----:B------:R-:W-:Y:S02]  /*2670*/  FMNMX3.NAN R5, R5, R14, R11, !PT ;  /* 0x0000000e05057276 */ /* 0x000fe4000782000b */
[----:B------:R-:W-:-:S04]  /*2680*/  FMNMX3.NAN R4, R4, R15, R7, !PT ;  /* 0x0000000f04047276 */ /* 0x000fc80007820007 */
[----:B------:R-:W-:-:S04]  /*2690*/  FMNMX3.NAN R5, R4, R5, RZ, !PT ;  /* 0x0000000504057276 */ /* 0x000fc800078200ff */
[----:B------:R-:W-:Y:S01]  /*26a0*/  FMNMX R68, RZ, R5, !PT ;  /* 0x00000005ff447209 */ /* 0x000fe20007800000 */
[----:B-1----:R-:W-:Y:S06]  /*26b0*/  BAR.SYNC.DEFER_BLOCKING 0x2, 0x80 ;  /* 0x0082000000007b1d */ /* 0x002fec0000010000 */
[----:B------:R-:W-:Y:S05]  /*26c0*/  BRA.U !UP4, `(.L_x_26) ;  /* 0x000000010c447547 */ /* 0x000fea000b800000 */
[----:B------:R-:W-:Y:S01]  /*26d0*/  IMAD.SHL.U32 R4, R56, 0x1000, RZ ;  /* 0x0000100038047824 */ /* 0x000fe200078e00ff */
[----:B------:R-:W-:Y:S02]  /*26e0*/  MOV R3, UR18 ;  /* 0x0000001200037c02 */ /* 0x000fe40008000f00 */
[----:B------:R-:W-:Y:S02]  /*26f0*/  PLOP3.LUT P0, PT, PT, PT, PT, 0x80, 0x8 ;  /* 0x000000000008781c */ /* 0x000fe40003f0f070 */
[----:B------:R-:W-:-:S05]  /*2700*/  IADD3 R4, PT, PT, R3, R4, R4 ;  /* 0x0000000403047210 */ /* 0x000fca0007ffe004 */
[----:B------:R-:W-:-:S07]  /*2710*/  VIADD R4, R4, 0x400 ;  /* 0x0000040004047836 */ /* 0x000fce0000000000 */
.L_x_27:
[----:B------:R-:W-:Y:S02]  /*2720*/  PLOP3.LUT P1, PT, P1, P0, PT, 0xf2, 0x2f ;  /* 0x00000000002f781c */ /* 0x000fe40000f21e72 */
[----:B------:R-:W-:-:S08]  /*2730*/  @P0 R2UR P1, UR6, R66 ;  /* 0x00000000420602ca */ /* 0x000fd00000020000 */
[----:B------:R-:W-:Y:S02]  /*2740*/  PLOP3.LUT P1, PT, P1, P0, PT, 0xf2, 0x2f ;  /* 0x00000000002f781c */ /* 0x000fe40000f21e72 */
[----:B------:R-:W-:-:S08]  /*2750*/  @P0 R2UR.OR P1, UR5, R65 ;  /* 0x00000000410502ca */ /* 0x000fd00000120000 */
[----:B------:R-:W-:Y:S02]  /*2760*/  PLOP3.LUT P1, PT, P1, P0, PT, 0xf2, 0x2f ;  /* 0x00000000002f781c */ /* 0x000fe40000f21e72 */
[----:B------:R-:W-:-:S08]  /*2770*/  @P0 R2UR.OR P1, UR4, R4 ;  /* 0x00000000040402ca */ /* 0x000fd00000120000 */
[----:B------:R-:W-:Y:S02]  /*2780*/  @P0 PLOP3.LUT P0, PT, P1, PT, PT, 0x80, 0x8 ;  /* 0x000000000008081c */ /* 0x000fe40000f0f070 */
[----:B------:R-:W-:-:S03]  /*2790*/  PLOP3.LUT P1, PT, PT, PT, PT, 0x80, 0x8 ;  /* 0x000000000008781c */ /* 0x000fc60003f2f070 */
[----:B------:R1:W-:Y:S08]  /*27a0*/  UTMASTG.2D [UR4], [UR42], desc[URZ] ;  /* 0x0000ff042a0073b5 */ /* 0x0003f00008009000 */
[----:B-1----:R-:W-:Y:S05]  /*27b0*/  @P0 BRA.U.ANY `(.L_x_27) ;  /* 0xfffffffd00d80947 */ /* 0x002fea000393ffff */
[----:B------:R0:W-:Y:S01]  /*27c0*/  UTMACMDFLUSH ;  /* 0x00000000000079b7 */ /* 0x0001e20000000000 */
[----:B------:R-:W-:-:S04]  /*27d0*/  DEPBAR.LE SB0, 0x2 ;  /* 0x000080800000791a */ /* 0x000fc80000000000 */
.L_x_26:
[----:B------:R-:W-:Y:S01]  /*27e0*/  R2UR UR4, R64 ;  /* 0x00000000400472ca */ /* 0x000fe200000e0000 */
[----:B------:R-:W-:Y:S01]  /*27f0*/  BAR.SYNC.DEFER_BLOCKING 0x2, 0x80 ;  /* 0x0082000000007b1d */ /* 0x000fe20000010000 */
[----:B------:R-:W-:-:S05]  /*2800*/  VIADD R56, R56, 0x1 ;  /* 0x0000000138387836 */ /* 0x000fca0000000000 */
[----:B------:R-:W-:-:S04]  /*2810*/  ISETP.NE.AND P0, PT, R56, 0x3, PT ;  /* 0x000000033800780c */ /* 0x000fc80003f05270 */
[----:B------:R-:W-:Y:S02]  /*2820*/  SEL R67, R56, RZ, P0 ;  /* 0x000000ff38437207 */ /* 0x000fe40000000000 */
[----:B--2---:R-:W1:Y:S02]  /*2830*/  LDTM.x32 R4, tmem[UR4+0x20] ;  /* 0x00002004000479ee */ /* 0x004e6400082c0000 */
[----:B-1----:R-:W-:Y:S02]  /*2840*/  FMNMX.NAN R36, |R35|, |R19|, !PT ;  /* 0x4000001323247209 */ /* 0x002fe40007820200 */
[-C--:B------:R-:W-:Y:S02]  /*2850*/  F2FP.BF16.F32.PACK_AB R51, R19, R18.reuse ;  /* 0x000000121333723e */ /* 0x080fe400000010ff */
[----:B------:R-:W-:Y:S02]  /*2860*/  FMNMX.NAN R37, |R34|, |R18|, !PT ;  /* 0x4000001222257209 */ /* 0x000fe40007820200 */
[----:B------:R-:W-:-:S02]  /*2870*/  FMNMX.NAN R19, |R30|, |R14|, !PT ;  /* 0x4000000e1e137209 */ /* 0x000fc40007820200 */
[----:B------:R-:W-:Y:S02]  /*2880*/  FMNMX.NAN R18, |R31|, |R15|, !PT ;  /* 0x4000000f1f127209 */ /* 0x000fe40007820200 */
[----:B------:R-:W-:Y:S02]  /*2890*/  F2FP.BF16.F32.PACK_AB R39, R35, R34 ;  /* 0x000000222327723e */ /* 0x000fe400000010ff */
[C---:B------:R-:W-:Y:S02]  /*28a0*/  FMNMX3.NAN R35, |R11|.reuse, |R27|, R36, !PT ;  /* 0x4000001b0b237276 */ /* 0x040fe40007820224 */
[----:B------:R-:W-:Y:S02]  /*28b0*/  F2FP.BF16.F32.PACK_AB R59, R11, R10 ;  /* 0x0000000a0b3b723e */ /* 0x000fe400000010ff */
[----:B------:R-:W-:Y:S02]  /*28c0*/  FMNMX3.NAN R34, |R10|, |R26|, R37, !PT ;  /* 0x4000001a0a227276 */ /* 0x000fe40007820225 */
[----:B------:R-:W-:-:S02]  /*28d0*/  FMNMX3.NAN R11, |R6|, |R22|, R19, !PT ;  /* 0x40000016060b7276 */ /* 0x000fc40007820213 */
[C---:B------:R-:W-:Y:S02]  /*28e0*/  F2FP.BF16.F32.PACK_AB R57, R7.reuse, R6 ;  /* 0x000000060739723e */ /* 0x040fe400000010ff */
[----:B------:R-:W-:Y:S02]  /*28f0*/  FMNMX3.NAN R10, |R7|, |R23|, R18, !PT ;  /* 0x40000017070a7276 */ /* 0x000fe40007820212 */
[----:B------:R-:W-:Y:S02]  /*2900*/  FMNMX.NAN R6, |R33|, |R17|, !PT ;  /* 0x4000001121067209 */ /* 0x000fe40007820200 */
[----:B------:R-:W-:Y:S01]  /*2910*/  F2FP.BF16.F32.PACK_AB R50, R17, R16 ;  /* 0x000000101132723e */ /* 0x000fe200000010ff */
[----:B------:R-:W-:Y:S01]  /*2920*/  IMAD R17, R67, 0x2000, R44 ;  /* 0x0000200043117824 */ /* 0x000fe200078e022c */
[----:B------:R-:W-:Y:S02]  /*2930*/  F2FP.BF16.F32.PACK_AB R49, R15, R14 ;  /* 0x0000000e0f31723e */ /* 0x000fe400000010ff */
[----:B------:R-:W-:Y:S01]  /*2940*/  FMNMX.NAN R7, |R32|, |R16|, !PT ;  /* 0x4000001020077209 */ /* 0x000fe20007820200 */
[----:B------:R-:W-:Y:S01]  /*2950*/  IMAD R16, R67, 0x2000, R45 ;  /* 0x0000200043107824 */ /* 0x000fe200078e022d */
[----:B------:R-:W-:-:S02]  /*2960*/  F2FP.BF16.F32.PACK_AB R58, R9, R8 ;  /* 0x00000008093a723e */ /* 0x000fc400000010ff */
[----:B------:R-:W-:Y:S02]  /*2970*/  F2FP.BF16.F32.PACK_AB R56, R5, R4 ;  /* 0x000000040538723e */ /* 0x000fe400000010ff */
[----:B------:R-:W-:Y:S02]  /*2980*/  FMNMX.NAN R14, |R29|, |R13|, !PT ;  /* 0x4000000d1d0e7209 */ /* 0x000fe40007820200 */
[----:B------:R-:W-:Y:S01]  /*2990*/  F2FP.BF16.F32.PACK_AB R48, R13, R12 ;  /* 0x0000000c0d30723e */ /* 0x000fe200000010ff */
[----:B------:R-:W-:Y:S01]  /*29a0*/  IMAD R13, R67, 0x2000, R46 ;  /* 0x00002000430d7824 */ /* 0x000fe200078e022e */
[----:B------:R-:W-:Y:S01]  /*29b0*/  F2FP.BF16.F32.PACK_AB R55, R27, R26 ;  /* 0x0000001a1b37723e */ /* 0x000fe200000010ff */
[----:B------:R1:W-:Y:S01]  /*29c0*/  STS.128 [R17], R56 ;  /* 0x0000003811007388 */ /* 0x0003e20000000c00 */
[----:B------:R-:W-:Y:S02]  /*29d0*/  F2FP.BF16.F32.PACK_AB R53, R23, R22 ;  /* 0x000000161735723e */ /* 0x000fe400000010ff */
[----:B------:R-:W-:Y:S01]  /*29e0*/  FMNMX.NAN R15, |R28|, |R12|, !PT ;  /* 0x4000000c1c0f7209 */ /* 0x000fe20007820200 */
[----:B------:R-:W-:Y:S01]  /*29f0*/  IMAD R12, R67, 0x2000, R47 ;  /* 0x00002000430c7824 */ /* 0x000fe200078e022f */
[----:B------:R-:W-:Y:S01]  /*2a00*/  F2FP.BF16.F32.PACK_AB R54, R25, R24 ;  /* 0x000000181936723e */ /* 0x000fe200000010ff */
[----:B------:R1:W-:Y:S01]  /*2a10*/  STS.128 [R16], R48 ;  /* 0x0000003010007388 */ /* 0x0003e20000000c00 */
[----:B------:R-:W-:-:S02]  /*2a20*/  F2FP.BF16.F32.PACK_AB R52, R21, R20 ;  /* 0x000000141534723e */ /* 0x000fc400000010ff */
[----:B------:R-:W-:Y:S02]  /*2a30*/  F2FP.BF16.F32.PACK_AB R37, R31, R30 ;  /* 0x0000001e1f25723e */ /* 0x000fe400000010ff */
[----:B------:R-:W-:Y:S01]  /*2a40*/  F2FP.BF16.F32.PACK_AB R38, R33, R32 ;  /* 0x000000202126723e */ /* 0x000fe200000010ff */
[----:B------:R1:W-:Y:S01]  /*2a50*/  STS.128 [R13], R52 ;  /* 0x000000340d007388 */ /* 0x0003e20000000c00 */
[----:B------:R-:W-:Y:S02]  /*2a60*/  F2FP.BF16.F32.PACK_AB R36, R29, R28 ;  /* 0x0000001c1d24723e */ /* 0x000fe400000010ff */
[----:B------:R-:W-:Y:S02]  /*2a70*/  FMNMX3.NAN R6, |R9|, |R25|, R6, !PT ;  /* 0x4000001909067276 */ /* 0x000fe40007820206 */
[----:B------:R-:W-:Y:S01]  /*2a80*/  FMNMX3.NAN R7, |R8|, |R24|, R7, !PT ;  /* 0x4000001808077276 */ /* 0x000fe20007820207 */
[----:B------:R1:W-:Y:S01]  /*2a90*/  STS.128 [R12], R36 ;  /* 0x000000240c007388 */ /* 0x0003e20000000c00 */
[----:B------:R-:W-:-:S02]  /*2aa0*/  FMNMX3.NAN R5, |R5|, |R21|, R14, !PT ;  /* 0x4000001505057276 */ /* 0x000fc4000782020e */
[----:B------:R-:W-:Y:S01]  /*2ab0*/  FMNMX3.NAN R4, |R4|, |R20|, R15, !PT ;  /* 0x4000001404047276 */ /* 0x000fe2000782020f */
[----:B------:R2:W-:Y:S06]  /*2ac0*/  MEMBAR.ALL.CTA ;  /* 0x0000000000007992 */ /* 0x0005ec0000008000 */
[----:B--2---:R-:W2:Y:S01]  /*2ad0*/  FENCE.VIEW.ASYNC.S ;  /* 0x00000000000073c6 */ /* 0x004ea20000000000 */
[----:B------:R-:W-:Y:S02]  /*2ae0*/  FMNMX.NAN R10, R35, R10, !PT ;  /* 0x0000000a230a7209 */ /* 0x000fe40007820000 */
[----:B------:R-:W-:-:S02]  /*2af0*/  FMNMX.NAN R11, R34, R11, !PT ;  /* 0x0000000b220b7209 */ /* 0x000fc40007820000 */
[----:B------:R-:W-:Y:S02]  /*2b00*/  FMNMX3.NAN R5, R5, R6, R10, !PT ;  /* 0x0000000605057276 */ /* 0x000fe4000782000a */
[----:B------:R-:W-:-:S04]  /*2b10*/  FMNMX3.NAN R4, R4, R7, R11, !PT ;  /* 0x0000000704047276 */ /* 0x000fc8000782000b */
[----:B------:R-:W-:-:S04]  /*2b20*/  FMNMX3.NAN R5, R4, R5, RZ, !PT ;  /* 0x0000000504057276 */ /* 0x000fc800078200ff */
[----:B------:R-:W-:Y:S01]  /*2b30*/  FMNMX R68, R68, R5, !PT ;  /* 0x0000000544447209 */ /* 0x000fe20007800000 */
[----:B--2---:R-:W-:Y:S06]  /*2b40*/  BAR.SYNC.DEFER_BLOCKING 0x2, 0x80 ;  /* 0x0082000000007b1d */ /* 0x004fec0000010000 */
[----:B------:R-:W-:Y:S05]  /*2b50*/  BRA.U !UP4, `(.L_x_28) ;  /* 0x000000010c487547 */ /* 0x000fea000b800000 */
[----:B------:R-:W-:Y:S01]  /*2b60*/  IMAD.SHL.U32 R4, R67, 0x1000, RZ ;  /* 0x0000100043047824 */ /* 0x000fe200078e00ff */
[----:B------:R-:W-:Y:S01]  /*2b70*/  PLOP3.LUT P0, PT, PT, PT, PT, 0x80, 0x8 ;  /* 0x000000000008781c */ /* 0x000fe20003f0f070 */
[----:B------:R-:W-:-:S05]  /*2b80*/  IMAD.U32 R3, RZ, RZ, UR17 ;  /* 0x00000011ff037e24 */ /* 0x000fca000f8e00ff */
[----:B------:R-:W-:Y:S02]  /*2b90*/  IADD3 R5, PT, PT, R3, R4, R4 ;  /* 0x0000000403057210 */ /* 0x000fe40007ffe004 */
[----:B------:R-:W-:-:S03]  /*2ba0*/  IADD3 R4, PT, PT, R65, 0x20, RZ ;  /* 0x0000002041047810 */ /* 0x000fc60007ffe0ff */
[----:B------:R-:W-:-:S07]  /*2bb0*/  VIADD R5, R5, 0x400 ;  /* 0x0000040005057836 */ /* 0x000fce0000000000 */
.L_x_29:
        /* <DEDUP_REMOVED lines=9> */
[----:B--2---:R-:W-:Y:S05]  /*2c50*/  @P0 BRA.U.ANY `(.L_x_29) ;  /* 0xfffffffd00d80947 */ /* 0x004fea000393ffff */
[----:B------:R0:W-:Y:S01]  /*2c60*/  UTMACMDFLUSH ;  /* 0x00000000000079b7 */ /* 0x0001e20000000000 */
[----:B------:R-:W-:-:S04]  /*2c70*/  DEPBAR.LE SB0, 0x2 ;  /* 0x000080800000791a */ /* 0x000fc80000000000 */
.L_x_28:
[----:B------:R-:W-:Y:S01]  /*2c80*/  R2UR UR4, R64 ;  /* 0x00000000400472ca */ /* 0x000fe200000e0000 */
[----:B------:R-:W-:Y:S01]  /*2c90*/  BAR.SYNC.DEFER_BLOCKING 0x2, 0x80 ;  /* 0x0082000000007b1d */ /* 0x000fe20000010000 */
[----:B------:R-:W-:-:S05]  /*2ca0*/  VIADD R67, R67, 0x1 ;  /* 0x0000000143437836 */ /* 0x000fca0000000000 */
[----:B------:R-:W-:-:S04]  /*2cb0*/  ISETP.NE.AND P0, PT, R67, 0x3, PT ;  /* 0x000000034300780c */ /* 0x000fc80003f05270 */
[----:B------:R-:W-:Y:S02]  /*2cc0*/  SEL R67, R67, RZ, P0 ;  /* 0x000000ff43437207 */ /* 0x000fe40000000000 */
[----:B-1----:R-:W1:Y:S02]  /*2cd0*/  LDTM.x32 R4, tmem[UR4+0x40] ;  /* 0x00004004000479ee */ /* 0x002e6400082c0000 */
        /* <DEDUP_REMOVED lines=56> */
.L_x_31:
        /* <DEDUP_REMOVED lines=12> */
.L_x_30:
[----:B------:R-:W-:Y:S01]  /*3120*/  R2UR UR4, R64 ;  /* 0x00000000400472ca */ /* 0x000fe200000e0000 */
[----:B------:R-:W-:-:S12]  /*3130*/  BAR.SYNC.DEFER_BLOCKING 0x2, 0x80 ;  /* 0x0082000000007b1d */ /* 0x000fd80000010000 */
[----:B-1----:R-:W1:Y:S02]  /*3140*/  LDTM.x32 R4, tmem[UR4+0x60] ;  /* 0x00006004000479ee */ /* 0x002e6400082c0000 */
[-C--:B-1----:R-:W-:Y:S02]  /*3150*/  FMNMX.NAN R37, |R34|, |R18|.reuse, !PT ;  /* 0x4000001222257209 */ /* 0x082fe40007820200 */
[----:B------:R-:W-:Y:S02]  /*3160*/  F2FP.BF16.F32.PACK_AB R51, R19, R18 ;  /* 0x000000121333723e */ /* 0x000fe400000010ff */
[----:B------:R-:W-:Y:S02]  /*3170*/  FMNMX.NAN R18, |R31|, |R15|, !PT ;  /* 0x4000000f1f127209 */ /* 0x000fe40007820200 */
[----:B------:R-:W-:Y:S02]  /*3180*/  F2FP.BF16.F32.PACK_AB R39, R35, R34 ;  /* 0x000000222327723e */ /* 0x000fe400000010ff */
[----:B------:R-:W-:-:S02]  /*3190*/  FMNMX3.NAN R34, |R10|, |R26|, R37, !PT ;  /* 0x4000001a0a227276 */ /* 0x000fc40007820225 */
[----:B------:R-:W-:Y:S02]  /*31a0*/  F2FP.BF16.F32.PACK_AB R59, R11, R10 ;  /* 0x0000000a0b3b723e */ /* 0x000fe400000010ff */
[----:B------:R-:W-:Y:S01]  /*31b0*/  FMNMX3.NAN R10, |R7|, |R23|, R18, !PT ;  /* 0x40000017070a7276 */ /* 0x000fe20007820212 */
[----:B------:R-:W-:Y:S01]  /*31c0*/  VIADD R18, R67, 0x1 ;  /* 0x0000000143127836 */ /* 0x000fe20000000000 */
[----:B------:R-:W-:Y:S02]  /*31d0*/  FMNMX.NAN R36, |R35|, |R19|, !PT ;  /* 0x4000001323247209 */ /* 0x000fe40007820200 */
[----:B------:R-:W-:Y:S02]  /*31e0*/  FMNMX.NAN R19, |R30|, |R14|, !PT ;  /* 0x4000000e1e137209 */ /* 0x000fe40007820200 */
[----:B------:R-:W-:Y:S02]  /*31f0*/  ISETP.NE.AND P0, PT, R18, 0x3, PT ;  /* 0x000000031200780c */ /* 0x000fe40003f05270 */
[----:B------:R-:W-:-:S02]  /*3200*/  FMNMX3.NAN R35, |R11|, |R27|, R36, !PT ;  /* 0x4000001b0b237276 */ /* 0x000fc40007820224 */
[----:B------:R-:W-:Y:S02]  /*3210*/  SEL R18, R18, RZ, P0 ;  /* 0x000000ff12127207 */ /* 0x000fe40000000000 */
[----:B------:R-:W-:Y:S02]  /*3220*/  FMNMX3.NAN R11, |R6|, |R22|, R19, !PT ;  /* 0x40000016060b7276 */ /* 0x000fe40007820213 */
[----:B------:R-:W-:Y:S02]  /*3230*/  F2FP.BF16.F32.PACK_AB R57, R7, R6 ;  /* 0x000000060739723e */ /* 0x000fe400000010ff */
[----:B------:R-:W-:Y:S02]  /*3240*/  FMNMX.NAN R6, |R33|, |R17|, !PT ;  /* 0x4000001121067209 */ /* 0x000fe40007820200 */
[----:B------:R-:W-:Y:S01]  /*3250*/  F2FP.BF16.F32.PACK_AB R50, R17, R16 ;  /* 0x000000101132723e */ /* 0x000fe200000010ff */
[----:B------:R-:W-:Y:S01]  /*3260*/  IMAD R17, R18, 0x2000, R44 ;  /* 0x0000200012117824 */ /* 0x000fe200078e022c */
[----:B------:R-:W-:-:S02]  /*3270*/  F2FP.BF16.F32.PACK_AB R49, R15, R14 ;  /* 0x0000000e0f31723e */ /* 0x000fc400000010ff */
[----:B------:R-:W-:Y:S01]  /*3280*/  FMNMX.NAN R7, |R32|, |R16|, !PT ;  /* 0x4000001020077209 */ /* 0x000fe20007820200 */
[C---:B------:R-:W-:Y:S01]  /*3290*/  IMAD R16, R18.reuse, 0x2000, R45 ;  /* 0x0000200012107824 */ /* 0x040fe200078e022d */
[----:B------:R-:W-:Y:S02]  /*32a0*/  F2FP.BF16.F32.PACK_AB R58, R9, R8 ;  /* 0x00000008093a723e */ /* 0x000fe400000010ff */
[----:B------:R-:W-:Y:S02]  /*32b0*/  F2FP.BF16.F32.PACK_AB R56, R5, R4 ;  /* 0x000000040538723e */ /* 0x000fe400000010ff */
[----:B------:R-:W-:Y:S02]  /*32c0*/  FMNMX.NAN R14, |R29|, |R13|, !PT ;  /* 0x4000000d1d0e7209 */ /* 0x000fe40007820200 */
[----:B------:R-:W-:Y:S01]  /*32d0*/  F2FP.BF16.F32.PACK_AB R48, R13, R12 ;  /* 0x0000000c0d30723e */ /* 0x000fe200000010ff */
[----:B------:R-:W-:Y:S01]  /*32e0*/  IMAD R13, R18, 0x2000, R46 ;  /* 0x00002000120d7824 */ /* 0x000fe200078e022e */
[----:B------:R-:W-:Y:S01]  /*32f0*/  F2FP.BF16.F32.PACK_AB R55, R27, R26 ;  /* 0x0000001a1b37723e */ /* 0x000fe200000010ff */
[----:B------:R1:W-:Y:S01]  /*3300*/  STS.128 [R17], R56 ;  /* 0x0000003811007388 */ /* 0x0003e20000000c00 */
[----:B------:R-:W-:-:S02]  /*3310*/  F2FP.BF16.F32.PACK_AB R53, R23, R22 ;  /* 0x000000161735723e */ /* 0x000fc400000010ff */
[----:B------:R-:W-:Y:S01]  /*3320*/  FMNMX.NAN R15, |R28|, |R12|, !PT ;  /* 0x4000000c1c0f7209 */ /* 0x000fe20007820200 */
[----:B------:R-:W-:Y:S01]  /*3330*/  IMAD R12, R18, 0x2000, R47 ;  /* 0x00002000120c7824 */ /* 0x000fe200078e022f */
[----:B------:R-:W-:Y:S01]  /*3340*/  F2FP.BF16.F32.PACK_AB R54, R25, R24 ;  /* 0x000000181936723e */ /* 0x000fe200000010ff */
[----:B------:R1:W-:Y:S01]  /*3350*/  STS.128 [R16], R48 ;  /* 0x0000003010007388 */ /* 0x0003e20000000c00 */
[----:B------:R-:W-:Y:S02]  /*3360*/  F2FP.BF16.F32.PACK_AB R52, R21, R20 ;  /* 0x000000141534723e */ /* 0x000fe400000010ff */
[----:B------:R-:W-:Y:S02]  /*3370*/  F2FP.BF16.F32.PACK_AB R37, R31, R30 ;  /* 0x0000001e1f25723e */ /* 0x000fe400000010ff */
[----:B------:R-:W-:Y:S01]  /*3380*/  F2FP.BF16.F32.PACK_AB R38, R33, R32 ;  /* 0x000000202126723e */ /* 0x000fe200000010ff */
[----:B------:R1:W-:Y:S01]  /*3390*/  STS.128 [R13], R52 ;  /* 0x000000340d007388 */ /* 0x0003e20000000c00 */
[----:B------:R-:W-:-:S02]  /*33a0*/  F2FP.BF16.F32.PACK_AB R36, R29, R28 ;  /* 0x0000001c1d24723e */ /* 0x000fc400000010ff */
[----:B------:R-:W-:Y:S02]  /*33b0*/  FMNMX3.NAN R6, |R9|, |R25|, R6, !PT ;  /* 0x4000001909067276 */ /* 0x000fe40007820206 */
[----:B------:R-:W-:Y:S01]  /*33c0*/  FMNMX3.NAN R7, |R8|, |R24|, R7, !PT ;  /* 0x4000001808077276 */ /* 0x000fe20007820207 */
[----:B------:R1:W-:Y:S01]  /*33d0*/  STS.128 [R12], R36 ;  /* 0x000000240c007388 */ /* 0x0003e20000000c00 */
[----:B------:R-:W-:Y:S02]  /*33e0*/  FMNMX3.NAN R5, |R5|, |R21|, R14, !PT ;  /* 0x4000001505057276 */ /* 0x000fe4000782020e */
[----:B------:R-:W-:Y:S01]  /*33f0*/  FMNMX3.NAN R4, |R4|, |R20|, R15, !PT ;  /* 0x4000001404047276 */ /* 0x000fe2000782020f */
[----:B------:R2:W-:Y:S06]  /*3400*/  MEMBAR.ALL.CTA ;  /* 0x0000000000007992 */ /* 0x0005ec0000008000 */
[----:B--2---:R-:W2:Y:S01]  /*3410*/  FENCE.VIEW.ASYNC.S ;  /* 0x00000000000073c6 */ /* 0x004ea20000000000 */
[----:B------:R-:W-:-:S02]  /*3420*/  FMNMX.NAN R10, R35, R10, !PT ;  /* 0x0000000a230a7209 */ /* 0x000fc40007820000 */
[----:B------:R-:W-:Y:S02]  /*3430*/  FMNMX.NAN R11, R34, R11, !PT ;  /* 0x0000000b220b7209 */ /* 0x000fe40007820000 */
        /* <DEDUP_REMOVED lines=8> */
[----:B------:R-:W-:Y:S01]  /*34c0*/  IMAD.U32 R3, RZ, RZ, UR12 ;  /* 0x0000000cff037e24 */ /* 0x000fe2000f8e00ff */
[----:B------:R-:W-:-:S04]  /*34d0*/  IADD3 R65, PT, PT, R65, 0x60, RZ ;  /* 0x0000006041417810 */ /* 0x000fc80007ffe0ff */
[----:B------:R-:W-:-:S05]  /*34e0*/  IADD3 R18, PT, PT, R3, R18, R18 ;  /* 0x0000001203127210 */ /* 0x000fca0007ffe012 */
[----:B------:R-:W-:-:S07]  /*34f0*/  VIADD R18, R18, 0x400 ;  /* 0x0000040012127836 */ /* 0x000fce0000000000 */
.L_x_33:
        /* <DEDUP_REMOVED lines=12> */
.L_x_32:
[----:B------:R-:W-:Y:S01]  /*35c0*/  BAR.SYNC.DEFER_BLOCKING 0x2, 0x80 ;  /* 0x0082000000007b1d */ /* 0x000fe20000010000 */
[----:B------:R-:W-:Y:S02]  /*35d0*/  CREDUX.MAX.S32 UR4, R5 ;  /* 0x00000000050472cc */ /* 0x000fe40000000200 */
[----:B------:R-:W-:-:S03]  /*35e0*/  ISETP.NE.AND P0, PT, R41, RZ, PT ;  /* 0x000000ff2900720c */ /* 0x000fc60003f05270 */
[----:B------:R-:W-:Y:S08]  /*35f0*/  BSSY.RECONVERGENT B0, `(.L_x_34) ;  /* 0x000000c000007945 */ /* 0x000ff00003800200 */
[----:B------:R-:W-:-:S05]  /*3600*/  IMAD.U32 R5, RZ, RZ, UR4 ;  /* 0x00000004ff057e24 */ /* 0x000fca000f8e00ff */
[----:B------:R2:W-:Y:S01]  /*3610*/  @!P0 STS [R60+0x37c00], R5 ;  /* 0x037c00053c008388 */ /* 0x0005e20000000800 */
[----:B------:R-:W-:Y:S01]  /*3620*/  BAR.SYNC.DEFER_BLOCKING 0x2, 0x80 ;  /* 0x0082000000007b1d */ /* 0x000fe20000010000 */
[----:B------:R-:W-:-:S13]  /*3630*/  LOP3.LUT P0, RZ, R0, R41, RZ, 0xfc, !PT ;  /* 0x0000002900ff7212 */ /* 0x000fda000780fcff */
[----:B------:R-:W-:Y:S05]  /*3640*/  @P0 BRA `(.L_x_35) ;  /* 0x0000000000180947 */ /* 0x000fea0003800000 */
[----:B------:R-:W-:Y:S01]  /*3650*/  IMAD.U32 R3, RZ, RZ, UR7 ;  /* 0x00000007ff037e24 */ /* 0x000fe2000f8e00ff */
[----:B------:R-:W3:Y:S04]  /*3660*/  LDC.64 R8, c[0x0][0x640] ;  /* 0x00019000ff087b82 */ /* 0x000ee80000000a00 */
[----:B--2---:R-:W2:Y:S02]  /*3670*/  LDS.128 R4, [R3+0x37c00] ;  /* 0x037c000003047984 */ /* 0x004ea40000000c00 */
[----:B--2---:R-:W-:-:S04]  /*3680*/  FMNMX3 R4, R4, RZ, R5, !PT ;  /* 0x000000ff04047276 */ /* 0x004fc80007800005 */
[----:B------:R-:W-:-:S05]  /*3690*/  FMNMX3 R7, R4, R6, R7, !PT ;  /* 0x0000000604077276 */ /* 0x000fca0007800007 */
[----:B---3--:R3:W-:Y:S02]  /*36a0*/  REDG.E.MAX.S32.STRONG.GPU desc[UR46][R8.64], R7 ;  /* 0x000000070800798e */ /* 0x0087e4000d12e32e */
.L_x_35:
[----:B------:R-:W-:Y:S05]  /*36b0*/  BSYNC.RECONVERGENT B0 ;  /* 0x0000000000007941 */ /* 0x000fea0003800200 */
.L_x_34:
[----:B------:R-:W-:Y:S01]  /*36c0*/  VIADD R62, R62, UR34 ;  /* 0x000000223e3e7c36 */ /* 0x000fe20008000000 */
[----:B------:R-:W-:Y:S02]  /*36d0*/  ELECT P0, URZ, PT ;  /* 0x0000000000ff782f */ /* 0x000fe40003800000 */
[----:B------:R-:W-:Y:S01]  /*36e0*/  IADD3 R40, PT, PT, R40, 0x1, RZ ;  /* 0x0000000128287810 */ /* 0x000fe20007ffe0ff */
[----:B--2---:R-:W-:Y:S01]  /*36f0*/  IMAD.HI.U32 R5, R62, UR11, RZ ;  /* 0x0000000b3e057c27 */ /* 0x004fe2000f8e00ff */
[----:B------:R-:W-:Y:S02]  /*3700*/  IADD3 R43, PT, PT, R43, 0x1, RZ ;  /* 0x000000012b2b7810 */ /* 0x000fe40007ffe0ff */
[----:B------:R-:W-:Y:S01]  /*3710*/  ISETP.NE.AND P1, PT, R40, 0x2, PT ;  /* 0x000000022800780c */ /* 0x000fe20003f25270 */
[----:B------:R-:W-:-:S03]  /*3720*/  IMAD.IADD R4, R62, 0x1, -R5 ;  /* 0x000000013e047824 */ /* 0x000fc600078e0a05 */
[----:B---3--:R-:W-:Y:S02]  /*3730*/  SEL R7, RZ, 0x1, P1 ;  /* 0x00000001ff077807 */ /* 0x008fe40000800000 */
[----:B------:R-:W-:Y:S02]  /*3740*/  SHF.R.U32.HI R4, RZ, UR23, R4 ;  /* 0x00000017ff047c19 */ /* 0x000fe40008011604 */
[----:B------:R-:W-:Y:S02]  /*3750*/  LOP3.LUT R42, R42, R7, RZ, 0x3c, !PT ;  /* 0x000000072a2a7212 */ /* 0x000fe400078e3cff */
[----:B------:R-:W-:Y:S02]  /*3760*/  IADD3 R5, PT, PT, R5, R4, RZ ;  /* 0x0000000405057210 */ /* 0x000fe40007ffe0ff */
[----:B------:R-:W-:Y:S02]  /*3770*/  SEL R40, R40, RZ, P1 ;  /* 0x000000ff28287207 */ /* 0x000fe40000800000 */
[----:B------:R-:W-:-:S05]  /*3780*/  SHF.R.U32.HI R5, RZ, UR22, R5 ;  /* 0x00000016ff057c19 */ /* 0x000fca0008011605 */
[----:B------:R-:W-:-:S04]  /*3790*/  IMAD.MOV R5, RZ, RZ, -R5 ;  /* 0x000000ffff057224 */ /* 0x000fc800078e0a05 */
[----:B------:R-:W-:-:S04]  /*37a0*/  IMAD R66, R5, UR10, R62 ;  /* 0x0000000a05427c24 */ /* 0x000fc8000f8e023e */
[----:B------:R-:W-:-:S04]  /*37b0*/  IMAD.HI.U32 R5, R66, UR20, RZ ;  /* 0x0000001442057c27 */ /* 0x000fc8000f8e00ff */
[----:B------:R-:W-:-:S05]  /*37c0*/  IMAD.IADD R4, R66, 0x1, -R5 ;  /* 0x0000000142047824 */ /* 0x000fca00078e0a05 */
[----:B------:R-:W-:-:S04]  /*37d0*/  SHF.R.U32.HI R4, RZ, UR21, R4 ;  /* 0x00000015ff047c19 */ /* 0x000fc80008011604 */
[----:B------:R-:W-:Y:S01]  /*37e0*/  IADD3 R4, PT, PT, R5, R4, RZ ;  /* 0x0000000405047210 */ /* 0x000fe20007ffe0ff */
[----:B------:R-:W-:-:S03]  /*37f0*/  @P0 IMAD.MOV.U32 R5, RZ, RZ, 0x1 ;  /* 0x00000001ff050424 */ /* 0x000fc600078e00ff */
[----:B------:R-:W-:Y:S01]  /*3800*/  SHF.R.U32.HI R65, RZ, UR13, R4 ;  /* 0x0000000dff417c19 */ /* 0x000fe20008011604 */
[----:B------:R2:W-:Y:S01]  /*3810*/  @P0 SYNCS.ARRIVE.TRANS64.ART0 RZ, [R2+URZ+0x70], R5 ;  /* 0x0000700502ff09a7 */ /* 0x0005e200085000ff */
[----:B------:R-:W-:-:S03]  /*3820*/  ISETP.GE.AND P0, PT, R62, 0x400, PT ;  /* 0x000004003e00780c */ /* 0x000fc60003f06270 */
[----:B------:R-:W-:-:S04]  /*3830*/  IMAD.HI.U32 R6, R65, UR9, RZ ;  /* 0x0000000941067c27 */ /* 0x000fc8000f8e00ff */
[----:B------:R-:W-:-:S05]  /*3840*/  IMAD.IADD R4, R65, 0x1, -R6 ;  /* 0x0000000141047824 */ /* 0x000fca00078e0a06 */
[----:B------:R-:W-:-:S05]  /*3850*/  SHF.R.U32.HI R4, RZ, UR15, R4 ;  /* 0x0000000fff047c19 */ /* 0x000fca0008011604 */
[----:B--2---:R-:W-:Y:S01]  /*3860*/  IMAD.IADD R2, R6, 0x1, R4 ;  /* 0x0000000106027824 */ /* 0x004fe200078e0204 */
[----:B------:R-:W-:-:S04]  /*3870*/  IADD3 R5, PT, PT, -R65, RZ, RZ ;  /* 0x000000ff41057210 */ /* 0x000fc80007ffe1ff */
[----:B------:R-:W-:Y:S01]  /*3880*/  SHF.R.U32.HI R2, RZ, UR14, R2 ;  /* 0x0000000eff027c19 */ /* 0x000fe20008011602 */
[----:B------:R-:W-:-:S04]  /*3890*/  IMAD R66, R5, UR19, R66 ;  /* 0x0000001305427c24 */ /* 0x000fc8000f8e0242 */
[----:B------:R-:W-:-:S04]  /*38a0*/  IMAD.MOV R2, RZ, RZ, -R2 ;  /* 0x000000ffff027224 */ /* 0x000fc800078e0a02 */
[----:B------:R-:W-:Y:S01]  /*38b0*/  IMAD R65, R2, UR8, R65 ;  /* 0x0000000802417c24 */ /* 0x000fe2000f8e0241 */
[----:B------:R-:W-:Y:S06]  /*38c0*/  @!P0 BRA `(.L_x_36) ;  /* 0xffffffe8007c8947 */ /* 0x000fec000383ffff */
[----:B------:R-:W-:Y:S05]  /*38d0*/  BSYNC B1 ;  /* 0x0000000000017941 */ /* 0x000fea0003800000 */
.L_x_23:
[----:B------:R-:W-:Y:S01]  /*38e0*/  BAR.SYNC.DEFER_BLOCKING 0x2, 0x80 ;  /* 0x0082000000007b1d */ /* 0x000fe20000010000 */
[----:B-1-3--:R-:W-:Y:S01]  /*38f0*/  LOP3.LUT R4, R63, 0xffff, RZ, 0xc0, !PT ;  /* 0x0000ffff3f047812 */ /* 0x00afe200078ec0ff */
[----:B--2---:R-:W-:Y:S02]  /*3900*/  IMAD.MOV.U32 R3, RZ, RZ, 0xffff ;  /* 0x0000ffffff037424 */ /* 0x004fe400078e00ff */
[----:B-----5:R-:W-:Y:S01]  /*3910*/  IMAD.MOV.U32 R2, RZ, RZ, 0x1 ;  /* 0x00000001ff027424 */ /* 0x020fe200078e00ff */
[----:B------:R-:W-:-:S03]  /*3920*/  SHF.R.U32.HI R4, RZ, 0x5, R4 ;  /* 0x00000005ff047819 */ /* 0x000fc60000011604 */
[----:B------:R-:W1:Y:S01]  /*3930*/  S2UR UR5, SR_CgaCtaId ;  /* 0x00000000000579c3 */ /* 0x000e620000008800 */
[----:B------:R-:W-:Y:S01]  /*3940*/  SHF.L.U32 R3, R3, R4, RZ ;  /* 0x0000000403037219 */ /* 0x000fe200000006ff */
[----:B------:R-:W-:-:S05]  /*3950*/  VIADD R5, R4, 0x10 ;  /* 0x0000001004057836 */ /* 0x000fca0000000000 */
[----:B------:R-:W-:-:S04]  /*3960*/  SHF.L.U32 R2, R2, R5, RZ ;  /* 0x0000000502027219 */ /* 0x000fc800000006ff */
[----:B------:R-:W-:-:S04]  /*3970*/  LOP3.LUT R5, R2, R3, RZ, 0xfc, !PT ;  /* 0x0000000302057212 */ /* 0x000fc800078efcff */
[----:B------:R-:W-:Y:S01]  /*3980*/  LOP3.LUT R3, R5, 0xffff, RZ, 0xc0, !PT ;  /* 0x0000ffff05037812 */ /* 0x000fe200078ec0ff */
[----:B------:R-:W-:Y:S01]  /*3990*/  NOP ;  /* 0x0000000000007918 */ /* 0x000fe20000000000 */
[----:B------:R-:W-:Y:S02]  /*39a0*/  UMOV UR4, 0x50 ;  /* 0x0000005000047882 */ /* 0x000fe40000000000 */
[----:B-1----:R-:W-:-:S09]  /*39b0*/  ULEA UR5, UR5, UR4, 0x18 ;  /* 0x0000000405057291 */ /* 0x002fd2000f8ec0ff */
[----:B------:R-:W1:Y:S02]  /*39c0*/  LDS R0, [UR5] ;  /* 0x00000005ff007984 */ /* 0x000e640008000800 */
[----:B-1----:R-:W-:-:S04]  /*39d0*/  LOP3.LUT R2, R5, 0xffff, R0, 0x80, !PT ;  /* 0x0000ffff05027812 */ /* 0x002fc800078e8000 */
[----:B------:R-:W-:-:S13]  /*39e0*/  ISETP.NE.AND P0, PT, R2, R3, PT ;  /* 0x000000030200720c */ /* 0x000fda0003f05270 */
[----:B------:R-:W-:Y:S05]  /*39f0*/  @P0 BRA `(.L_x_37) ;  /* 0x0000000000500947 */ /* 0x000fea0003800000 */
[----:B------:R-:W-:Y:S02]  /*3a00*/  SHF.R.U32.HI R0, RZ, 0x10, R0 ;  /* 0x00000010ff007819 */ /* 0x000fe40000011600 */
[----:B------:R-:W-:-:S04]  /*3a10*/  SHF.R.U32.HI R3, RZ, 0x10, R5 ;  /* 0x00000010ff037819 */ /* 0x000fc80000011605 */
[----:B------:R-:W-:-:S04]  /*3a20*/  LOP3.LUT R0, R0, R3, RZ, 0xc0, !PT ;  /* 0x0000000300007212 */ /* 0x000fc800078ec0ff */
[----:B------:R-:W-:-:S13]  /*3a30*/  ISETP.NE.AND P0, PT, R0, R3, PT ;  /* 0x000000030000720c */ /* 0x000fda0003f05270 */
[----:B------:R-:W-:Y:S05]  /*3a40*/  @P0 BRA `(.L_x_38) ;  /* 0x0000000000300947 */ /* 0x000fea0003800000 */
[----:B------:R-:W-:Y:S01]  /*3a50*/  R2UR UR35, R5 ;  /* 0x00000000052372ca */ /* 0x000fe200000e0000 */
[----:B------:R-:W1:Y:S01]  /*3a60*/  S2R R2, SR_LANEID ;  /* 0x0000000000027919 */ /* 0x000e620000000000 */
[----:B------:R-:W-:Y:S02]  /*3a70*/  VOTEU.ANY UR6, UPT, PT ;  /* 0x0000000000067886 */ /* 0x000fe400038e0100 */
[----:B------:R-:W-:-:S09]  /*3a80*/  UFLO.U32 UR6, UR6 ;  /* 0x00000006000672bd */ /* 0x000fd200080e0000 */
[----:B------:R-:W-:-:S06]  /*3a90*/  ULOP3.LUT UR35, URZ, UR35, URZ, 0x33, !UPT ;  /* 0x00000023ff237292 */ /* 0x000fcc000f8e33ff */
[----:B------:R-:W-:-:S04]  /*3aa0*/  IMAD.U32 R0, RZ, RZ, UR35 ;  /* 0x00000023ff007e24 */ /* 0x000fc8000f8e00ff */
[----:B------:R-:W2:Y:S02]  /*3ab0*/  REDUX UR4, R0 ;  /* 0x00000000000473c4 */ /* 0x000ea40000000000 */
[----:B------:R3:W-:Y:S01]  /*3ac0*/  UTCATOMSWS.AND URZ, UR35 ;  /* 0x0000002300ff79e3 */ /* 0x0007e20008000000 */
[----:B-1----:R-:W-:Y:S01]  /*3ad0*/  ISETP.EQ.U32.AND P0, PT, R2, UR6, PT ;  /* 0x0000000602007c0c */ /* 0x002fe2000bf02070 */
[----:B--2---:R-:W-:-:S12]  /*3ae0*/  IMAD.U32 R2, RZ, RZ, UR4 ;  /* 0x00000004ff027e24 */ /* 0x004fd8000f8e00ff */
[----:B------:R3:W-:Y:S01]  /*3af0*/  @P0 ATOMS.AND RZ, [UR5], R2 ;  /* 0x00000002ffff098c */ /* 0x0007e2000a800005 */
[----:B------:R-:W-:Y:S05]  /*3b00*/  BRA `(.L_x_39) ;  /* 0x0000000000147947 */ /* 0x000fea0003800000 */
.L_x_38:
[----:B------:R-:W-:Y:S02]  /*3b10*/  MOV R2, 0x3b30 ;  /* 0x00003b3000027802 */ /* 0x000fe40000000f00 */
[----:B------:R-:W-:Y:S05]  /*3b20*/  CALL.REL.NOINC `($__internal_0_$__cuda_sm10x_tcgen05_guardrail_trap_col_being_dealloced_not_returned_by_alloc) ;  /* 0x0000000000c87944 */ /* 0x000fea0003c00000 */
[----:B------:R-:W-:Y:S05]  /*3b30*/  BRA `(.L_x_39) ;  /* 0x0000000000087947 */ /* 0x000fea0003800000 */
.L_x_37:
[----:B------:R-:W-:Y:S02]  /*3b40*/  MOV R2, 0x3b60 ;  /* 0x00003b6000027802 */ /* 0x000fe40000000f00 */
[----:B------:R-:W-:Y:S05]  /*3b50*/  CALL.REL.NOINC `($__internal_2_$__cuda_sm10x_tcgen05_guardrail_trap_unallocated_columns_being_dealloced) ;  /* 0x0000000000d47944 */ /* 0x000fea0003c00000 */
.L_x_39:
[----:B------:R-:W-:Y:S01]  /*3b60*/  NOP ;  /* 0x0000000000007918 */ /* 0x000fe20000000000 */
[----:B------:R-:W-:-:S04]  /*3b70*/  DEPBAR.LE SB0, 0x0 ;  /* 0x000080000000791a */ /* 0x000fc80000000000 */
[----:B---3--:R-:W-:Y:S05]  /*3b80*/  EXIT ;  /* 0x000000000000794d */ /* 0x008fea0003800000 */
.L_x_6:
[----:B------:R-:W-:Y:S02]  /*3b90*/  MOV R4, UR17 ;  /* 0x0000001100047c02 */ /* 0x000fe40008000f00 */
[----:B------:R-:W-:Y:S02]  /*3ba0*/  MOV R5, UR17 ;  /* 0x0000001100057c02 */ /* 0x000fe40008000f00 */
[----:B------:R-:W-:-:S07]  /*3bb0*/  MOV R2, UR25 ;  /* 0x0000001900027c02 */ /* 0x000fce0008000f00 */
.L_x_40:
[----:B-1----:R1:W2:Y:S02]  /*3bc0*/  SYNCS.PHASECHK.TRANS64.TRYWAIT P0, [R2+URZ+0x30], R5 ;  /* 0x00003005020075a7 */ /* 0x0022a400080011ff */
[----:B--2---:R-:W-:Y:S05]  /*3bd0*/  @!P0 NANOSLEEP.SYNCS 0x989680 ;  /* 0x009896800000895d */ /* 0x004fea0003900000 */
[----:B------:R-:W2:Y:S02]  /*3be0*/  @!P0 SYNCS.PHASECHK.TRANS64 P0, [R2+URZ+0x30], R5 ;  /* 0x00003005020085a7 */ /* 0x000ea400080010ff */
[----:B--2---:R-:W-:Y:S05]  /*3bf0*/  @!P0 BRA `(.L_x_40) ;  /* 0xfffffffc00f08947 */ /* 0x004fea000383ffff */
[----:B------:R-:W-:Y:S05]  /*3c00*/  BRA `(.L_x_5) ;  /* 0xffffffcc008c7947 */ /* 0x000fea000383ffff */
.L_x_9:
[----:B------:R-:W-:Y:S02]  /*3c10*/  MOV R4, UR6 ;  /* 0x0000000600047c02 */ /* 0x000fe40008000f00 */
[----:B------:R-:W-:Y:S02]  /*3c20*/  MOV R5, UR6 ;  /* 0x0000000600057c02 */ /* 0x000fe40008000f00 */
[----:B------:R-:W-:-:S07]  /*3c30*/  MOV R2, UR4 ;  /* 0x0000000400027c02 */ /* 0x000fce0008000f00 */
.L_x_41:
[----:B-1----:R1:W5:Y:S02]  /*3c40*/  SYNCS.PHASECHK.TRANS64.TRYWAIT P0, [R2+URZ+0x30], R5 ;  /* 0x00003005020075a7 */ /* 0x00236400080011ff */
[----:B-----5:R-:W-:Y:S05]  /*3c50*/  @!P0 NANOSLEEP.SYNCS 0x989680 ;  /* 0x009896800000895d */ /* 0x020fea0003900000 */
[----:B------:R-:W5:Y:S02]  /*3c60*/  @!P0 SYNCS.PHASECHK.TRANS64 P0, [R2+URZ+0x30], R5 ;  /* 0x00003005020085a7 */ /* 0x000f6400080010ff */
[----:B-----5:R-:W-:Y:S05]  /*3c70*/  @!P0 BRA `(.L_x_41) ;  /* 0xfffffffc00f08947 */ /* 0x020fea000383ffff */
[----:B------:R-:W-:Y:S05]  /*3c80*/  BRA `(.L_x_42) ;  /* 0xffffffd000a47947 */ /* 0x000fea000383ffff */
.L_x_12:
[----:B------:R-:W-:Y:S02]  /*3c90*/  MOV R2, UR17 ;  /* 0x0000001100027c02 */ /* 0x000fe40008000f00 */
[-C--:B------:R-:W-:Y:S02]  /*3ca0*/  MOV R8, R3.reuse ;  /* 0x0000000300087202 */ /* 0x080fe40000000f00 */
[----:B------:R-:W-:-:S07]  /*3cb0*/  MOV R9, R3 ;  /* 0x0000000300097202 */ /* 0x000fce0000000f00 */
.L_x_43:
[----:B-1----:R1:W4:Y:S02]  /*3cc0*/  SYNCS.PHASECHK.TRANS64.TRYWAIT P0, [R2+URZ+0x70], R9 ;  /* 0x00007009020075a7 */ /* 0x00232400080011ff */
[----:B----4-:R-:W-:Y:S05]  /*3cd0*/  @!P0 NANOSLEEP.SYNCS 0x989680 ;  /* 0x009896800000895d */ /* 0x010fea0003900000 */
[----:B------:R-:W4:Y:S02]  /*3ce0*/  @!P0 SYNCS.PHASECHK.TRANS64 P0, [R2+URZ+0x70], R9 ;  /* 0x00007009020085a7 */ /* 0x000f2400080010ff */
[----:B----4-:R-:W-:Y:S05]  /*3cf0*/  @!P0 BRA `(.L_x_43) ;  /* 0xfffffffc00f08947 */ /* 0x010fea000383ffff */
[----:B------:R-:W-:Y:S05]  /*3d00*/  BRA `(.L_x_44) ;  /* 0xffffffd400e47947 */ /* 0x000fea000383ffff */
.L_x_14:
[----:B------:R-:W-:Y:S02]  /*3d10*/  MOV R8, UR26 ;  /* 0x0000001a00087c02 */ /* 0x000fe40008000f00 */
[----:B------:R-:W-:Y:S02]  /*3d20*/  MOV R9, UR26 ;  /* 0x0000001a00097c02 */ /* 0x000fe40008000f00 */
[----:B------:R-:W-:Y:S07]  /*3d30*/  MOV R2, UR16 ;  /* 0x0000001000027c02 */ /* 0x000fee0008000f00 */
.L_x_45:
[----:B-1----:R1:W4:Y:S02]  /*3d40*/  SYNCS.PHASECHK.TRANS64.TRYWAIT P1, [R2+URZ], R9 ;  /* 0x00000009020075a7 */ /* 0x00232400080211ff */
[----:B----4-:R-:W-:Y:S05]  /*3d50*/  @!P1 NANOSLEEP.SYNCS 0x989680 ;  /* 0x009896800000995d */ /* 0x010fea0003900000 */
[----:B------:R-:W4:Y:S02]  /*3d60*/  @!P1 SYNCS.PHASECHK.TRANS64 P1, [R2+URZ], R9 ;  /* 0x00000009020095a7 */ /* 0x000f2400080210ff */
[----:B----4-:R-:W-:Y:S05]  /*3d70*/  @!P1 BRA `(.L_x_45) ;  /* 0xfffffffc00f09947 */ /* 0x010fea000383ffff */
[----:B------:R-:W-:Y:S05]  /*3d80*/  BRA `(.L_x_13) ;  /* 0xffffffd8004c7947 */ /* 0x000fea000383ffff */
.L_x_17:
[----:B------:R-:W-:-:S07]  /*3d90*/  MOV R5, R4 ;  /* 0x0000000400057202 */ /* 0x000fce0000000f00 */
.L_x_46:
[----:B-1----:R1:W4:Y:S02]  /*3da0*/  SYNCS.PHASECHK.TRANS64.TRYWAIT P0, [R2+URZ+0x70], R5 ;  /* 0x00007005020075a7 */ /* 0x00232400080011ff */
[----:B----4-:R-:W-:Y:S05]  /*3db0*/  @!P0 NANOSLEEP.SYNCS 0x989680 ;  /* 0x009896800000895d */ /* 0x010fea0003900000 */
[----:B------:R-:W4:Y:S02]  /*3dc0*/  @!P0 SYNCS.PHASECHK.TRANS64 P0, [R2+URZ+0x70], R5 ;  /* 0x00007005020085a7 */ /* 0x000f2400080010ff */
[----:B----4-:R-:W-:Y:S05]  /*3dd0*/  @!P0 BRA `(.L_x_46) ;  /* 0xfffffffc00f08947 */ /* 0x010fea000383ffff */
[----:B------:R-:W-:Y:S05]  /*3de0*/  BRA `(.L_x_10) ;  /* 0xffffffd800f47947 */ /* 0x000fea000383ffff */
.L_x_25:
[----:B------:R-:W-:-:S07]  /*3df0*/  MOV R4, R5 ;  /* 0x0000000500047202 */ /* 0x000fce0000000f00 */
.L_x_47:
[----:B-1----:R1:W2:Y:S02]  /*3e00*/  SYNCS.PHASECHK.TRANS64.TRYWAIT P0, [R2+URZ+0x60], R5 ;  /* 0x00006005020075a7 */ /* 0x0022a400080011ff */
[----:B--2---:R-:W-:Y:S05]  /*3e10*/  @!P0 NANOSLEEP.SYNCS 0x989680 ;  /* 0x009896800000895d */ /* 0x004fea0003900000 */
[----:B------:R-:W2:Y:S02]  /*3e20*/  @!P0 SYNCS.PHASECHK.TRANS64 P0, [R2+URZ+0x60], R5 ;  /* 0x00006005020085a7 */ /* 0x000ea400080010ff */
[----:B--2---:R-:W-:Y:S05]  /*3e30*/  @!P0 BRA `(.L_x_47) ;  /* 0xfffffffc00f08947 */ /* 0x004fea000383ffff */
[----:B------:R-:W-:Y:S05]  /*3e40*/  BRA `(.L_x_48) ;  /* 0xffffffe400347947 */ /* 0x000fea000383ffff */
        .weak           $__internal_0_$__cuda_sm10x_tcgen05_guardrail_trap_col_being_dealloced_not_returned_by_alloc
        .type           $__internal_0_$__cuda_sm10x_tcgen05_guardrail_trap_col_being_dealloced_not_returned_by_alloc,@function
        .size           $__internal_0_$__cuda_sm10x_tcgen05_guardrail_trap_col_being_dealloced_not_returned_by_alloc,($__internal_1_$__cuda_sm10x_tcgen05_guardrail_trap_phase_invalid_during_alloc - $__internal_0_$__cuda_sm10x_tcgen05_guardrail_trap_col_being_dealloced_not_returned_by_alloc)
$__internal_0_$__cuda_sm10x_tcgen05_guardrail_trap_col_being_dealloced_not_returned_by_alloc:
[----:B------:R-:W-:Y:S05]  /*3e50*/  BPT.TRAP 0x1 ;  /* 0x000000040000795c */ /* 0x000fea0000300000 */
[----:B------:R-:W-:-:S04]  /*3e60*/  HFMA2 R3, -RZ, RZ, 0, 0 ;  /* 0x00000000ff037431 */ /* 0x000fc800000001ff */
[----:B------:R-:W-:Y:S05]  /*3e70*/  RET.REL.NODEC R2 `(kernel_cutlass_kernel_cudnngemm_amaxdense_blockscaled_gemm_persistent_amaxSm100BlockScaledPersistentDenseGemmKernel_object_at__TiledMMA_ThrLayoutVMNK11110000_PermutationMNK____MMAAtom_Thr_0) ;  /* 0xffffffc002607950 */ /* 0x000fea0003c3ffff */
        .weak           $__internal_1_$__cuda_sm10x_tcgen05_guardrail_trap_phase_invalid_during_alloc
        .type           $__internal_1_$__cuda_sm10x_tcgen05_guardrail_trap_phase_invalid_during_alloc,@function
        .size           $__internal_1_$__cuda_sm10x_tcgen05_guardrail_trap_phase_invalid_during_alloc,($__internal_2_$__cuda_sm10x_tcgen05_guardrail_trap_unallocated_columns_being_dealloced - $__internal_1_$__cuda_sm10x_tcgen05_guardrail_trap_phase_invalid_during_alloc)
$__internal_1_$__cuda_sm10x_tcgen05_guardrail_trap_phase_invalid_during_alloc:
[----:B------:R-:W-:Y:S05]  /*3e80*/  BPT.TRAP 0x1 ;  /* 0x000000040000795c */ /* 0x000fea0000300000 */
[----:B------:R-:W-:-:S04]  /*3e90*/  MOV R3, 0x0 ;  /* 0x0000000000037802 */ /* 0x000fc80000000f00 */
[----:B------:R-:W-:Y:S05]  /*3ea0*/  RET.REL.NODEC R2 `(kernel_cutlass_kernel_cudnngemm_amaxdense_blockscaled_gemm_persistent_amaxSm100BlockScaledPersistentDenseGemmKernel_object_at__TiledMMA_ThrLayoutVMNK11110000_PermutationMNK____MMAAtom_Thr_0) ;  /* 0xffffffc002547950 */ /* 0x000fea0003c3ffff */
        .weak           $__internal_2_$__cuda_sm10x_tcgen05_guardrail_trap_unallocated_columns_being_dealloced
        .type           $__internal_2_$__cuda_sm10x_tcgen05_guardrail_trap_unallocated_columns_being_dealloced,@function
        .size           $__internal_2_$__cuda_sm10x_tcgen05_guardrail_trap_unallocated_columns_being_dealloced,(.L_x_52 - $__internal_2_$__cuda_sm10x_tcgen05_guardrail_trap_unallocated_columns_being_dealloced)
$__internal_2_$__cuda_sm10x_tcgen05_guardrail_trap_unallocated_columns_being_dealloced:
[----:B------:R-:W-:Y:S05]  /*3eb0*/  BPT.TRAP 0x1 ;  /* 0x000000040000795c */ /* 0x000fea0000300000 */
[----:B------:R-:W-:-:S04]  /*3ec0*/  HFMA2 R3, -RZ, RZ, 0, 0 ;  /* 0x00000000ff037431 */ /* 0x000fc800000001ff */
[----:B------:R-:W-:Y:S05]  /*3ed0*/  RET.REL.NODEC R2 `(kernel_cutlass_kernel_cudnngemm_amaxdense_blockscaled_gemm_persistent_amaxSm100BlockScaledPersistentDenseGemmKernel_object_at__TiledMMA_ThrLayoutVMNK11110000_PermutationMNK____MMAAtom_Thr_0) ;  /* 0xffffffc002487950 */ /* 0x000fea0003c3ffff */
.L_x_49:
[----:B------:R-:W-:-:S00]  /*3ee0*/  BRA `(.L_x_49) ;  /* 0xfffffffc00fc7947 */ /* 0x000fc0000383ffff */
[----:B------:R-:W-:-:S00]  /*3ef0*/  NOP ;  /* 0x0000000000007918 */ /* 0x000fc00000000000 */
        /* <DEDUP_REMOVED lines=8> */
.L_x_52:


//--------------------- .nv.shared.kernel_cutlass_kernel_cudnngemm_amaxdense_blockscaled_gemm_persistent_amaxSm100BlockScaledPersistentDenseGemmKernel_object_at__TiledMMA_ThrLayoutVMNK11110000_PermutationMNK____MMAAtom_Thr_0 --------------------------
	.section	.nv.shared.kernel_cutlass_kernel_cudnngemm_amaxdense_blockscaled_gemm_persistent_amaxSm100BlockScaledPersistentDenseGemmKernel_object_at__TiledMMA_ThrLayoutVMNK11110000_PermutationMNK____MMAAtom_Thr_0,"aw",@nobits
	.sectionflags	@""
	.align	1024
	.zero		1024


//--------------------- .nv.shared.reserved.0     --------------------------
	.section	.nv.shared.reserved.0,"aw",@nobits
	.align	8
	.weak		__nv_reservedSMEM_offset_0_alias
	.size		__nv_reservedSMEM_offset_0_alias, 0, 64
	.other		__nv_reservedSMEM_offset_0_alias,@"STO_CUDA_RESERVED_SHARED STV_DEFAULT"
__nv_reservedSMEM_offset_0_alias:
	.zero		0
.nv.shared.reserved.0:
	.zero		64
	.weak		__nv_reservedSMEM_allocation_phase
	.type		__nv_reservedSMEM_allocation_phase,@object
	.size		__nv_reservedSMEM_allocation_phase,(.L_0 - __nv_reservedSMEM_allocation_phase)
__nv_reservedSMEM_allocation_phase:
	.zero		1
.L_0:
	.zero		7
	.weak		__nv_reservedSMEM_devtool_atexit_pc
	.type		__nv_reservedSMEM_devtool_atexit_pc,@object
	.size		__nv_reservedSMEM_devtool_atexit_pc,(__nv_reservedSMEM_allocation_mask - __nv_reservedSMEM_devtool_atexit_pc)
__nv_reservedSMEM_devtool_atexit_pc:
	.zero		8
	.weak		__nv_reservedSMEM_allocation_mask
	.type		__nv_reservedSMEM_allocation_mask,@object
	.size		__nv_reservedSMEM_allocation_mask,(.L_2 - __nv_reservedSMEM_allocation_mask)
__nv_reservedSMEM_allocation_mask:
	.zero		4
.L_2:


//--------------------- .nv.constant0.kernel_cutlass_kernel_cudnngemm_amaxdense_blockscaled_gemm_persistent_amaxSm100BlockScaledPersistentDenseGemmKernel_object_at__TiledMMA_ThrLayoutVMNK11110000_PermutationMNK____MMAAtom_Thr_0 --------------------------
	.section	.nv.constant0.kernel_cutlass_kernel_cudnngemm_amaxdense_blockscaled_gemm_persistent_amaxSm100BlockScaledPersistentDenseGemmKernel_object_at__TiledMMA_ThrLayoutVMNK11110000_PermutationMNK____MMAAtom_Thr_0,"a",@progbits
	.sectionflags	@""
	.align	4
.nv.constant0.kernel_cutlass_kernel_cudnngemm_amaxdense_blockscaled_gemm_persistent_amaxSm100BlockScaledPersistentDenseGemmKernel_object_at__TiledMMA_ThrLayoutVMNK11110000_PermutationMNK____MMAAtom_Thr_0:
	.zero		1644


//--------------------- SYMBOLS --------------------------

	.type		.nv.reservedSmem.offset0,@object
	.size		.nv.reservedSmem.offset0,0x4
	.type		.nv.reservedSmem.cap,@object
	.size		.nv.reservedSmem.cap,0x4
